	.headerflags	@"EF_CUDA_TEXMODE_UNIFIED EF_CUDA_64BIT_ADDRESS EF_CUDA_SM86 EF_CUDA_VIRTUAL_SM(EF_CUDA_SM86)"
	.elftype	@"ET_EXEC"


//--------------------- .nv.info                  --------------------------
	.section	.nv.info,"",@"SHT_CUDA_INFO"
	.align	4


	//----- nvinfo : EIATTR_REGCOUNT
	.align		4
        /*0000*/ 	.byte	0x04, 0x2f
        /*0002*/ 	.short	(.L_2 - .L_1)
	.align		4
.L_1:
        /*0004*/ 	.word	index@(triton_red_fused__to_copy_add_amax_amin_clamp_mul_native_layer_norm_reciprocal_1)
        /*0008*/ 	.word	0x0000003e


	//----- nvinfo : EIATTR_MIN_STACK_SIZE
	.align		4
.L_2:
        /*000c*/ 	.byte	0x04, 0x12
        /*000e*/ 	.short	(.L_4 - .L_3)
	.align		4
.L_3:
        /*0010*/ 	.word	index@(triton_red_fused__to_copy_add_amax_amin_clamp_mul_native_layer_norm_reciprocal_1)
        /*0014*/ 	.word	0x00000000


	//----- nvinfo : EIATTR_FRAME_SIZE
	.align		4
.L_4:
        /*0018*/ 	.byte	0x04, 0x11
        /*001a*/ 	.short	(.L_6 - .L_5)
	.align		4
.L_5:
        /*001c*/ 	.word	index@(triton_red_fused__to_copy_add_amax_amin_clamp_mul_native_layer_norm_reciprocal_1)
        /*0020*/ 	.word	0x00000000


	//----- nvinfo : EIATTR_MIN_STACK_SIZE
	.align		4
.L_6:
        /*0024*/ 	.byte	0x04, 0x12
        /*0026*/ 	.short	(.L_8 - .L_7)
	.align		4
.L_7:
        /*0028*/ 	.word	index@(triton_red_fused__to_copy_add_amax_amin_clamp_mul_native_layer_norm_reciprocal_1)
        /*002c*/ 	.word	0x00000000
.L_8:


//--------------------- .nv.info.triton_red_fused__to_copy_add_amax_amin_clamp_mul_native_layer_norm_reciprocal_1 --------------------------
	.section	.nv.info.triton_red_fused__to_copy_add_amax_amin_clamp_mul_native_layer_norm_reciprocal_1,"",@"SHT_CUDA_INFO"
	.sectionflags	@""
	.align	4


	//----- nvinfo : EIATTR_CUDA_API_VERSION
	.align		4
        /*0000*/ 	.byte	0x04, 0x37
        /*0002*/ 	.short	(.L_10 - .L_9)
.L_9:
        /*0004*/ 	.word	0x0000007c


	//----- nvinfo : EIATTR_SW2861232_WAR
	.align		4
.L_10:
        /*0008*/ 	.byte	0x01, 0x35
	.zero		2


	//----- nvinfo : EIATTR_PARAM_CBANK
	.align		4
        /*000c*/ 	.byte	0x04, 0x0a
        /*000e*/ 	.short	(.L_12 - .L_11)
	.align		4
.L_11:
        /*0010*/ 	.word	index@(.nv.constant0.triton_red_fused__to_copy_add_amax_amin_clamp_mul_native_layer_norm_reciprocal_1)
        /*0014*/ 	.short	0x0160
        /*0016*/ 	.short	0x0078


	//----- nvinfo : EIATTR_CBANK_PARAM_SIZE
	.align		4
.L_12:
        /*0018*/ 	.byte	0x03, 0x19
        /*001a*/ 	.short	0x0078


	//----- nvinfo : EIATTR_KPARAM_INFO
	.align		4
        /*001c*/ 	.byte	0x04, 0x17
        /*001e*/ 	.short	(.L_14 - .L_13)
.L_13:
        /*0020*/ 	.word	0x00000000
        /*0024*/ 	.short	0x000f
        /*0026*/ 	.short	0x0070
        /*0028*/ 	.byte	0x00, 0xf4, 0x21, 0x00


	//----- nvinfo : EIATTR_KPARAM_INFO
	.align		4
.L_14:
        /*002c*/ 	.byte	0x04, 0x17
        /*002e*/ 	.short	(.L_16 - .L_15)
.L_15:
        /*0030*/ 	.word	0x00000000
        /*0034*/ 	.short	0x000e
        /*0036*/ 	.short	0x006c
        /*0038*/ 	.byte	0x00, 0xf0, 0x11, 0x00


	//----- nvinfo : EIATTR_KPARAM_INFO
	.align		4
.L_16:
        /*003c*/ 	.byte	0x04, 0x17
        /*003e*/ 	.short	(.L_18 - .L_17)
.L_17:
        /*0040*/ 	.word	0x00000000
        /*0044*/ 	.short	0x000d
        /*0046*/ 	.short	0x0068
        /*0048*/ 	.byte	0x00, 0xf0, 0x11, 0x00


	//----- nvinfo : EIATTR_KPARAM_INFO
	.align		4
.L_18:
        /*004c*/ 	.byte	0x04, 0x17
        /*004e*/ 	.short	(.L_20 - .L_19)
.L_19:
        /*0050*/ 	.word	0x00000000
        /*0054*/ 	.short	0x000c
        /*0056*/ 	.short	0x0060
        /*0058*/ 	.byte	0x00, 0xf4, 0x21, 0x00


	//----- nvinfo : EIATTR_KPARAM_INFO
	.align		4
.L_20:
        /*005c*/ 	.byte	0x04, 0x17
        /*005e*/ 	.short	(.L_22 - .L_21)
.L_21:
        /*0060*/ 	.word	0x00000000
        /*0064*/ 	.short	0x000b
        /*0066*/ 	.short	0x0058
        /*0068*/ 	.byte	0x00, 0xf4, 0x21, 0x00


	//----- nvinfo : EIATTR_KPARAM_INFO
	.align		4
.L_22:
        /*006c*/ 	.byte	0x04, 0x17
        /*006e*/ 	.short	(.L_24 - .L_23)
.L_23:
        /*0070*/ 	.word	0x00000000
        /*0074*/ 	.short	0x000a
        /*0076*/ 	.short	0x0050
        /*0078*/ 	.byte	0x00, 0xf4, 0x21, 0x00


	//----- nvinfo : EIATTR_KPARAM_INFO
	.align		4
.L_24:
        /*007c*/ 	.byte	0x04, 0x17
        /*007e*/ 	.short	(.L_26 - .L_25)
.L_25:
        /*0080*/ 	.word	0x00000000
        /*0084*/ 	.short	0x0009
        /*0086*/ 	.short	0x0048
        /*0088*/ 	.byte	0x00, 0xf4, 0x21, 0x00


	//----- nvinfo : EIATTR_KPARAM_INFO
	.align		4
.L_26:
        /*008c*/ 	.byte	0x04, 0x17
        /*008e*/ 	.short	(.L_28 - .L_27)
.L_27:
        /*0090*/ 	.word	0x00000000
        /*0094*/ 	.short	0x0008
        /*0096*/ 	.short	0x0040
        /*0098*/ 	.byte	0x00, 0xf4, 0x21, 0x00


	//----- nvinfo : EIATTR_KPARAM_INFO
	.align		4
.L_28:
        /*009c*/ 	.byte	0x04, 0x17
        /*009e*/ 	.short	(.L_30 - .L_29)
.L_29:
        /*00a0*/ 	.word	0x00000000
        /*00a4*/ 	.short	0x0007
        /*00a6*/ 	.short	0x0038
        /*00a8*/ 	.byte	0x00, 0xf4, 0x21, 0x00


	//----- nvinfo : EIATTR_KPARAM_INFO
	.align		4
.L_30:
        /*00ac*/ 	.byte	0x04, 0x17
        /*00ae*/ 	.short	(.L_32 - .L_31)
.L_31:
        /*00b0*/ 	.word	0x00000000
        /*00b4*/ 	.short	0x0006
        /*00b6*/ 	.short	0x0030
        /*00b8*/ 	.byte	0x00, 0xf4, 0x21, 0x00


	//----- nvinfo : EIATTR_KPARAM_INFO
	.align		4
.L_32:
        /*00bc*/ 	.byte	0x04, 0x17
        /*00be*/ 	.short	(.L_34 - .L_33)
.L_33:
        /*00c0*/ 	.word	0x00000000
        /*00c4*/ 	.short	0x0005
        /*00c6*/ 	.short	0x0028
        /*00c8*/ 	.byte	0x00, 0xf4, 0x21, 0x00


	//----- nvinfo : EIATTR_KPARAM_INFO
	.align		4
.L_34:
        /*00cc*/ 	.byte	0x04, 0x17
        /*00ce*/ 	.short	(.L_36 - .L_35)
.L_35:
        /*00d0*/ 	.word	0x00000000
        /*00d4*/ 	.short	0x0004
        /*00d6*/ 	.short	0x0020
        /*00d8*/ 	.byte	0x00, 0xf4, 0x21, 0x00


	//----- nvinfo : EIATTR_KPARAM_INFO
	.align		4
.L_36:
        /*00dc*/ 	.byte	0x04, 0x17
        /*00de*/ 	.short	(.L_38 - .L_37)
.L_37:
        /*00e0*/ 	.word	0x00000000
        /*00e4*/ 	.short	0x0003
        /*00e6*/ 	.short	0x0018
        /*00e8*/ 	.byte	0x00, 0xf4, 0x21, 0x00


	//----- nvinfo : EIATTR_KPARAM_INFO
	.align		4
.L_38:
        /*00ec*/ 	.byte	0x04, 0x17
        /*00ee*/ 	.short	(.L_40 - .L_39)
.L_39:
        /*00f0*/ 	.word	0x00000000
        /*00f4*/ 	.short	0x0002
        /*00f6*/ 	.short	0x0010
        /*00f8*/ 	.byte	0x00, 0xf4, 0x21, 0x00


	//----- nvinfo : EIATTR_KPARAM_INFO
	.align		4
.L_40:
        /*00fc*/ 	.byte	0x04, 0x17
        /*00fe*/ 	.short	(.L_42 - .L_41)
.L_41:
        /*0100*/ 	.word	0x00000000
        /*0104*/ 	.short	0x0001
        /*0106*/ 	.short	0x0008
        /*0108*/ 	.byte	0x00, 0xf4, 0x21, 0x00


	//----- nvinfo : EIATTR_KPARAM_INFO
	.align		4
.L_42:
        /*010c*/ 	.byte	0x04, 0x17
        /*010e*/ 	.short	(.L_44 - .L_43)
.L_43:
        /*0110*/ 	.word	0x00000000
        /*0114*/ 	.short	0x0000
        /*0116*/ 	.short	0x0000
        /*0118*/ 	.byte	0x00, 0xf4, 0x21, 0x00


	//----- nvinfo : EIATTR_MAXREG_COUNT
	.align		4
.L_44:
        /*011c*/ 	.byte	0x03, 0x1b
        /*011e*/ 	.short	0x00ff


	//----- nvinfo : EIATTR_COOP_GROUP_MASK_REGIDS
	.align		4
        /*0120*/ 	.byte	0x04, 0x29
        /*0122*/ 	.short	(.L_46 - .L_45)


	//   ....[0]....
.L_45:
        /*0124*/ 	.word	0xffffffff


	//   ....[1]....
        /*0128*/ 	.word	0xffffffff


	//   ....[2]....
        /*012c*/ 	.word	0xffffffff


	//   ....[3]....
        /*0130*/ 	.word	0xffffffff


	//   ....[4]....
        /*0134*/ 	.word	0xffffffff


	//   ....[5]....
        /*0138*/ 	.word	0xffffffff


	//   ....[6]....
        /*013c*/ 	.word	0xffffffff


	//   ....[7]....
        /*0140*/ 	.word	0xffffffff


	//   ....[8]....
        /*0144*/ 	.word	0xffffffff


	//   ....[9]....
        /*0148*/ 	.word	0xffffffff


	//   ....[10]....
        /*014c*/ 	.word	0xffffffff


	//   ....[11]....
        /*0150*/ 	.word	0xffffffff


	//   ....[12]....
        /*0154*/ 	.word	0xffffffff


	//   ....[13]....
        /*0158*/ 	.word	0xffffffff


	//   ....[14]....
        /*015c*/ 	.word	0xffffffff


	//   ....[15]....
        /*0160*/ 	.word	0xffffffff


	//   ....[16]....
        /*0164*/ 	.word	0xffffffff


	//   ....[17]....
        /*0168*/ 	.word	0xffffffff


	//   ....[18]....
        /*016c*/ 	.word	0xffffffff


	//   ....[19]....
        /*0170*/ 	.word	0xffffffff


	//   ....[20]....
        /*0174*/ 	.word	0xffffffff


	//   ....[21]....
        /*0178*/ 	.word	0xffffffff


	//   ....[22]....
        /*017c*/ 	.word	0xffffffff


	//   ....[23]....
        /*0180*/ 	.word	0xffffffff


	//   ....[24]....
        /*0184*/ 	.word	0xffffffff


	//   ....[25]....
        /*0188*/ 	.word	0xffffffff


	//   ....[26]....
        /*018c*/ 	.word	0xffffffff


	//   ....[27]....
        /*0190*/ 	.word	0xffffffff


	//   ....[28]....
        /*0194*/ 	.word	0xffffffff


	//   ....[29]....
        /*0198*/ 	.word	0xffffffff


	//   ....[30]....
        /*019c*/ 	.word	0xffffffff


	//   ....[31]....
        /*01a0*/ 	.word	0xffffffff


	//   ....[32]....
        /*01a4*/ 	.word	0xffffffff


	//   ....[33]....
        /*01a8*/ 	.word	0xffffffff


	//   ....[34]....
        /*01ac*/ 	.word	0xffffffff


	//   ....[35]....
        /*01b0*/ 	.word	0xffffffff


	//   ....[36]....
        /*01b4*/ 	.word	0xffffffff


	//   ....[37]....
        /*01b8*/ 	.word	0xffffffff


	//   ....[38]....
        /*01bc*/ 	.word	0xffffffff


	//   ....[39]....
        /*01c0*/ 	.word	0xffffffff


	//----- nvinfo : EIATTR_COOP_GROUP_INSTR_OFFSETS
	.align		4
.L_46:
        /*01c4*/ 	.byte	0x04, 0x28
        /*01c6*/ 	.short	(.L_48 - .L_47)


	//   ....[0]....
.L_47:
        /*01c8*/ 	.word	0x00000e60


	//   ....[1]....
        /*01cc*/ 	.word	0x000010c0


	//   ....[2]....
        /*01d0*/ 	.word	0x000011b0


	//   ....[3]....
        /*01d4*/ 	.word	0x00001210


	//   ....[4]....
        /*01d8*/ 	.word	0x00001260


	//   ....[5]....
        /*01dc*/ 	.word	0x00001340


	//   ....[6]....
        /*01e0*/ 	.word	0x00001380


	//   ....[7]....
        /*01e4*/ 	.word	0x000013b0


	//   ....[8]....
        /*01e8*/ 	.word	0x000014a0


	//   ....[9]....
        /*01ec*/ 	.word	0x000014f0


	//   ....[10]....
        /*01f0*/ 	.word	0x00001510


	//   ....[11]....
        /*01f4*/ 	.word	0x00001610


	//   ....[12]....
        /*01f8*/ 	.word	0x00001650


	//   ....[13]....
        /*01fc*/ 	.word	0x00001720


	//   ....[14]....
        /*0200*/ 	.word	0x00001780


	//   ....[15]....
        /*0204*/ 	.word	0x00001890


	//   ....[16]....
        /*0208*/ 	.word	0x000018a0


	//   ....[17]....
        /*020c*/ 	.word	0x000018e0


	//   ....[18]....
        /*0210*/ 	.word	0x00001920


	//   ....[19]....
        /*0214*/ 	.word	0x000019b0


	//   ....[20]....
        /*0218*/ 	.word	0x00001a90


	//   ....[21]....
        /*021c*/ 	.word	0x00001ab0


	//   ....[22]....
        /*0220*/ 	.word	0x00001ba0


	//   ....[23]....
        /*0224*/ 	.word	0x00001c00


	//   ....[24]....
        /*0228*/ 	.word	0x00002e40


	//   ....[25]....
        /*022c*/ 	.word	0x00002e80


	//   ....[26]....
        /*0230*/ 	.word	0x00002ec0


	//   ....[27]....
        /*0234*/ 	.word	0x00002f00


	//   ....[28]....
        /*0238*/ 	.word	0x000033c0


	//   ....[29]....
        /*023c*/ 	.word	0x00003420


	//   ....[30]....
        /*0240*/ 	.word	0x000035b0


	//   ....[31]....
        /*0244*/ 	.word	0x000035e0


	//   ....[32]....
        /*0248*/ 	.word	0x00003600


	//   ....[33]....
        /*024c*/ 	.word	0x00003650


	//   ....[34]....
        /*0250*/ 	.word	0x000036b0


	//   ....[35]....
        /*0254*/ 	.word	0x000036d0


	//   ....[36]....
        /*0258*/ 	.word	0x00003760


	//   ....[37]....
        /*025c*/ 	.word	0x000037f0


	//   ....[38]....
        /*0260*/ 	.word	0x00003840


	//   ....[39]....
        /*0264*/ 	.word	0x00003880


	//----- nvinfo : EIATTR_EXIT_INSTR_OFFSETS
	.align		4
.L_48:
        /*0268*/ 	.byte	0x04, 0x1c
        /*026a*/ 	.short	(.L_50 - .L_49)


	//   ....[0]....
.L_49:
        /*026c*/ 	.word	0x000048f0


	//   ....[1]....
        /*0270*/ 	.word	0x00004910


	//----- nvinfo : EIATTR_REQNTID
	.align		4
.L_50:
        /*0274*/ 	.byte	0x04, 0x10
        /*0276*/ 	.short	(.L_52 - .L_51)
.L_51:
        /*0278*/ 	.word	0x00000100
        /*027c*/ 	.word	0x00000001
        /*0280*/ 	.word	0x00000001
.L_52:


//--------------------- .nv.callgraph             --------------------------
	.section	.nv.callgraph,"",@"SHT_CUDA_CALLGRAPH"
	.align	4
	.sectionentsize	8
	.align		4
        /*0000*/ 	.word	0x00000000
	.align		4
        /*0004*/ 	.word	0xffffffff
	.align		4
        /*0008*/ 	.word	0x00000000
	.align		4
        /*000c*/ 	.word	0xfffffffe
	.align		4
        /*0010*/ 	.word	0x00000000
	.align		4
        /*0014*/ 	.word	0xfffffffd
	.align		4
        /*0018*/ 	.word	0x00000000
	.align		4
        /*001c*/ 	.word	0xfffffffc


//--------------------- .nv.rel.action            --------------------------
	.section	.nv.rel.action,"",@"SHT_CUDA_RELOCINFO"
	.align	8
	.sectionentsize	8
        /*0000*/ 	.byte	0x73, 0x00, 0x00, 0x00, 0x00, 0x00, 0x00, 0x00, 0x00, 0x00, 0x00, 0x11, 0x25, 0x00, 0x05, 0x36


//--------------------- .nv.constant4             --------------------------
	.section	.nv.constant4,"a",@progbits
	.align	8
	.align		8
.nv.constant4:
        /*0000*/ 	.dword	_$_str


//--------------------- .nv.constant0.triton_red_fused__to_copy_add_amax_amin_clamp_mul_native_layer_norm_reciprocal_1 --------------------------
	.section	.nv.constant0.triton_red_fused__to_copy_add_amax_amin_clamp_mul_native_layer_norm_reciprocal_1,"a",@progbits
	.sectionflags	@""
	.align	4
.nv.constant0.triton_red_fused__to_copy_add_amax_amin_clamp_mul_native_layer_norm_reciprocal_1:
	.zero		472


//--------------------- .text.triton_red_fused__to_copy_add_amax_amin_clamp_mul_native_layer_norm_reciprocal_1 --------------------------
	.section	.text.triton_red_fused__to_copy_add_amax_amin_clamp_mul_native_layer_norm_reciprocal_1,"ax",@progbits
	.sectionflags	@"SHF_BARRIERS=1"
	.sectioninfo	@"SHI_REGISTERS=62"
	.align	128
        .global         triton_red_fused__to_copy_add_amax_amin_clamp_mul_native_layer_norm_reciprocal_1
        .type           triton_red_fused__to_copy_add_amax_amin_clamp_mul_native_layer_norm_reciprocal_1,@function
        .size           triton_red_fused__to_copy_add_amax_amin_clamp_mul_native_layer_norm_reciprocal_1,(.L_x_1 - triton_red_fused__to_copy_add_amax_amin_clamp_mul_native_layer_norm_reciprocal_1)
        .other          triton_red_fused__to_copy_add_amax_amin_clamp_mul_native_layer_norm_reciprocal_1,@"STO_CUDA_ENTRY STV_DEFAULT"
triton_red_fused__to_copy_add_amax_amin_clamp_mul_native_layer_norm_reciprocal_1:
.text.triton_red_fused__to_copy_add_amax_amin_clamp_mul_native_layer_norm_reciprocal_1:
[----:B------:R-:W-:Y:S02]  /*0000*/  IMAD.MOV.U32 R1, RZ, RZ, c[0x0][0x28] ;  /* 0x00000a00ff017624 */ /* 0x000fe400078e00ff */
[----:B------:R-:W0:Y:S01]  /*0010*/  S2R R0, SR_TID.X ;  /* 0x0000000000007919 */ /* 0x000e220000002100 */
[----:B------:R-:W-:Y:S01]  /*0020*/  IMAD.MOV.U32 R47, RZ, RZ, 0x2 ;  /* 0x00000002ff2f7424 */ /* 0x000fe200078e00ff */
[----:B------:R-:W-:Y:S01]  /*0030*/  CS2R R4, SRZ ;  /* 0x0000000000047805 */ /* 0x000fe2000001ff00 */
[----:B------:R-:W-:Y:S01]  /*0040*/  CS2R R6, SRZ ;  /* 0x0000000000067805 */ /* 0x000fe2000001ff00 */
[----:B------:R-:W1:Y:S01]  /*0050*/  S2R R53, SR_CTAID.X ;  /* 0x0000000000357919 */ /* 0x000e620000002500 */
[----:B------:R-:W-:Y:S01]  /*0060*/  ULDC.64 UR4, c[0x0][0x118] ;  /* 0x0000460000047ab9 */ /* 0x000fe20000000a00 */
[----:B0-----:R-:W-:Y:S01]  /*0070*/  IMAD.SHL.U32 R48, R0, 0x10, RZ ;  /* 0x0000001000307824 */ /* 0x001fe200078e00ff */
[----:B-1----:R-:W-:-:S04]  /*0080*/  ISETP.GE.AND P2, PT, R53, 0xe10, PT ;  /* 0x00000e103500780c */ /* 0x002fc80003f46270 */
[----:B------:R-:W-:-:S04]  /*0090*/  LOP3.LUT R48, R48, 0xff0, RZ, 0xc0, !PT ;  /* 0x00000ff030307812 */ /* 0x000fc800078ec0ff */
[----:B------:R-:W-:Y:S01]  /*00a0*/  ISETP.LT.U32.AND P1, PT, R48, 0xc00, !P2 ;  /* 0x00000c003000780c */ /* 0x000fe20005721070 */
[----:B------:R-:W-:-:S04]  /*00b0*/  IMAD R52, R53, 0xc00, R48 ;  /* 0x00000c0035347824 */ /* 0x000fc800078e0230 */
[----:B------:R-:W-:-:S08]  /*00c0*/  IMAD.WIDE R32, R52, R47, c[0x0][0x160] ;  /* 0x0000580034207625 */ /* 0x000fd000078e022f */
[----:B------:R-:W2:Y:S01]  /*00d0*/  @P1 LDG.E.EL.128 R4, [R32.64] ;  /* 0x0000000420041981 */ /* 0x000ea2000c2e1d00 */
[----:B------:R-:W-:Y:S01]  /*00e0*/  IADD3 R2, R52, 0x8, RZ ;  /* 0x0000000834027810 */ /* 0x000fe20007ffe0ff */
[----:B------:R-:W-:Y:S01]  /*00f0*/  CS2R R8, SRZ ;  /* 0x0000000000087805 */ /* 0x000fe2000001ff00 */
[----:B------:R-:W-:-:S03]  /*0100*/  CS2R R10, SRZ ;  /* 0x00000000000a7805 */ /* 0x000fc6000001ff00 */
[----:B------:R-:W-:-:S05]  /*0110*/  IMAD.WIDE R2, R2, R47, c[0x0][0x160] ;  /* 0x0000580002027625 */ /* 0x000fca00078e022f */
[----:B------:R-:W3:Y:S01]  /*0120*/  @P1 LDG.E.EL.128 R8, [R2.64] ;  /* 0x0000000402081981 */ /* 0x000ee2000c2e1d00 */
[----:B------:R-:W-:Y:S01]  /*0130*/  FSEL R19, RZ, 2, !P1 ;  /* 0x40000000ff137808 */ /* 0x000fe20004800000 */
[----:B------:R-:W-:Y:S01]  /*0140*/  IMAD.MOV.U32 R59, RZ, RZ, 0x4 ;  /* 0x00000004ff3b7424 */ /* 0x000fe200078e00ff */
[----:B------:R-:W-:Y:S02]  /*0150*/  FSEL R16, RZ, 3, !P1 ;  /* 0x40400000ff107808 */ /* 0x000fe40004800000 */
[C---:B------:R-:W-:Y:S01]  /*0160*/  FSETP.GEU.AND P0, PT, R19.reuse, 1.175494350822287508e-38, PT ;  /* 0x008000001300780b */ /* 0x040fe20003f0e000 */
[----:B------:R-:W-:Y:S01]  /*0170*/  FMUL R18, R19, 16777216 ;  /* 0x4b80000013127820 */ /* 0x000fe20000400000 */
[----:B------:R-:W-:Y:S01]  /*0180*/  FSEL R17, RZ, 4, !P1 ;  /* 0x40800000ff117808 */ /* 0x000fe20004800000 */
[C---:B------:R-:W-:Y:S01]  /*0190*/  FMUL R21, R16.reuse, 16777216 ;  /* 0x4b80000010157820 */ /* 0x040fe20000400000 */
[----:B------:R-:W-:Y:S02]  /*01a0*/  FSETP.GEU.AND P3, PT, R16, 1.175494350822287508e-38, PT ;  /* 0x008000001000780b */ /* 0x000fe40003f6e000 */
[----:B------:R-:W-:Y:S01]  /*01b0*/  FSEL R15, R18, R19, !P0 ;  /* 0x00000013120f7208 */ /* 0x000fe20004000000 */
[----:B------:R-:W-:Y:S01]  /*01c0*/  FMUL R20, R17, 16777216 ;  /* 0x4b80000011147820 */ /* 0x000fe20000400000 */
[----:B------:R-:W-:-:S02]  /*01d0*/  FSEL R23, R21, R16, !P3 ;  /* 0x0000001015177208 */ /* 0x000fc40005800000 */
[----:B------:R-:W0:Y:S01]  /*01e0*/  MUFU.RCP R22, R15 ;  /* 0x0000000f00167308 */ /* 0x000e220000001000 */
[----:B------:R-:W-:Y:S02]  /*01f0*/  FSEL R18, RZ, 5, !P1 ;  /* 0x40a00000ff127808 */ /* 0x000fe40004800000 */
[----:B------:R-:W-:Y:S02]  /*0200*/  FSETP.GEU.AND P4, PT, R17, 1.175494350822287508e-38, PT ;  /* 0x008000001100780b */ /* 0x000fe40003f8e000 */
[----:B------:R-:W-:Y:S01]  /*0210*/  FSEL R21, RZ, 1, !P1 ;  /* 0x3f800000ff157808 */ /* 0x000fe20004800000 */
[----:B------:R-:W-:Y:S01]  /*0220*/  FMUL R25, R18, 16777216 ;  /* 0x4b80000012197820 */ /* 0x000fe20000400000 */
[----:B------:R-:W-:Y:S01]  /*0230*/  FSEL R26, R20, R17, !P4 ;  /* 0x00000011141a7208 */ /* 0x000fe20006000000 */
[----:B------:R-:W-:Y:S01]  /*0240*/  MUFU.RCP R24, R23 ;  /* 0x0000001700187308 */ /* 0x000fe20000001000 */
[----:B------:R-:W-:Y:S01]  /*0250*/  FSETP.GEU.AND P5, PT, R18, 1.175494350822287508e-38, PT ;  /* 0x008000001200780b */ /* 0x000fe20003fae000 */
[----:B------:R-:W-:-:S03]  /*0260*/  FMUL R20, R21, 16777216 ;  /* 0x4b80000015147820 */ /* 0x000fc60000400000 */
[----:B------:R-:W-:Y:S02]  /*0270*/  FSEL R29, R25, R18, !P5 ;  /* 0x00000012191d7208 */ /* 0x000fe40006800000 */
[CC--:B------:R-:W-:Y:S01]  /*0280*/  FSEL R25, R20.reuse, R21.reuse, !P0 ;  /* 0x0000001514197208 */ /* 0x0c0fe20004000000 */
[----:B------:R-:W1:Y:S01]  /*0290*/  MUFU.RCP R27, R26 ;  /* 0x0000001a001b7308 */ /* 0x000e620000001000 */
[----:B------:R-:W-:Y:S02]  /*02a0*/  FSETP.NEU.AND P0, PT, R19, RZ, PT ;  /* 0x000000ff1300720b */ /* 0x000fe40003f0d000 */
[----:B------:R-:W-:Y:S01]  /*02b0*/  FSEL R28, R20, R21, !P4 ;  /* 0x00000015141c7208 */ /* 0x000fe20006000000 */
[----:B0-----:R-:W-:Y:S01]  /*02c0*/  FMUL R25, R22, R25 ;  /* 0x0000001916197220 */ /* 0x001fe20000400000 */
[----:B------:R-:W-:-:S03]  /*02d0*/  FSEL R30, R20, R21, !P5 ;  /* 0x00000015141e7208 */ /* 0x000fc60006800000 */
[----:B------:R-:W0:Y:S01]  /*02e0*/  MUFU.RCP R29, R29 ;  /* 0x0000001d001d7308 */ /* 0x000e220000001000 */
[----:B-1----:R-:W-:Y:S01]  /*02f0*/  FMUL R27, R27, R28 ;  /* 0x0000001c1b1b7220 */ /* 0x002fe20000400000 */
[----:B0-----:R-:W-:Y:S01]  /*0300*/  FMUL R29, R29, R30 ;  /* 0x0000001e1d1d7220 */ /* 0x001fe20000400000 */
[C---:B--2---:R-:W-:Y:S01]  /*0310*/  PRMT R15, R4.reuse, 0x7632, R15 ;  /* 0x00007632040f7816 */ /* 0x044fe2000000000f */
[----:B------:R-:W-:-:S04]  /*0320*/  IMAD.U32 R4, R4, 0x10000, RZ ;  /* 0x0001000004047824 */ /* 0x000fc800078e00ff */
[----:B------:R-:W-:Y:S01]  /*0330*/  IMAD.U32 R15, R15, 0x10000, RZ ;  /* 0x000100000f0f7824 */ /* 0x000fe200078e00ff */
[----:B------:R-:W-:-:S04]  /*0340*/  FSEL R23, R4, RZ, P1 ;  /* 0x000000ff04177208 */ /* 0x000fc80000800000 */
[----:B------:R-:W-:Y:S02]  /*0350*/  FSEL R4, R15, RZ, P1 ;  /* 0x000000ff0f047208 */ /* 0x000fe40000800000 */
[----:B------:R-:W-:-:S03]  /*0360*/  FSEL R15, R20, R21, !P3 ;  /* 0x00000015140f7208 */ /* 0x000fc60005800000 */
[----:B------:R-:W-:Y:S01]  /*0370*/  FADD R22, -R23, R4 ;  /* 0x0000000417167221 */ /* 0x000fe20000000100 */
[----:B------:R-:W-:Y:S01]  /*0380*/  FSEL R4, R25, RZ, P0 ;  /* 0x000000ff19047208 */ /* 0x000fe20000000000 */
[----:B------:R-:W-:Y:S01]  /*0390*/  FMUL R26, R24, R15 ;  /* 0x0000000f181a7220 */ /* 0x000fe20000400000 */
[C---:B------:R-:W-:Y:S01]  /*03a0*/  IMAD.U32 R15, R5.reuse, 0x10000, RZ ;  /* 0x00010000050f7824 */ /* 0x040fe200078e00ff */
[C---:B------:R-:W-:Y:S01]  /*03b0*/  FMUL R24, R22.reuse, R22 ;  /* 0x0000001616187220 */ /* 0x040fe20000400000 */
[----:B------:R-:W-:Y:S01]  /*03c0*/  PRMT R5, R5, 0x7632, R5 ;  /* 0x0000763205057816 */ /* 0x000fe20000000005 */
[----:B------:R-:W-:Y:S01]  /*03d0*/  FFMA R23, R22, R4, R23 ;  /* 0x0000000416177223 */ /* 0x000fe20000000017 */
[----:B------:R-:W-:Y:S01]  /*03e0*/  FSETP.NEU.AND P0, PT, R16, RZ, PT ;  /* 0x000000ff1000720b */ /* 0x000fe20003f0d000 */
[----:B------:R-:W-:Y:S01]  /*03f0*/  FMUL R25, R21, R24 ;  /* 0x0000001815197220 */ /* 0x000fe20000400000 */
[----:B------:R-:W-:Y:S01]  /*0400*/  FSEL R22, R15, RZ, P1 ;  /* 0x000000ff0f167208 */ /* 0x000fe20000800000 */
[----:B------:R-:W-:Y:S01]  /*0410*/  IMAD.U32 R5, R5, 0x10000, RZ ;  /* 0x0001000005057824 */ /* 0x000fe200078e00ff */
[----:B------:R-:W-:Y:S01]  /*0420*/  FSEL R15, RZ, 6, !P1 ;  /* 0x40c00000ff0f7808 */ /* 0x000fe20004800000 */
[----:B------:R-:W-:Y:S01]  /*0430*/  FFMA R25, R4, R25, RZ ;  /* 0x0000001904197223 */ /* 0x000fe200000000ff */
[----:B------:R-:W-:Y:S01]  /*0440*/  FSEL R26, R26, RZ, P0 ;  /* 0x000000ff1a1a7208 */ /* 0x000fe20000000000 */
[--C-:B------:R-:W-:Y:S01]  /*0450*/  FADD R22, R22, -R23.reuse ;  /* 0x8000001716167221 */ /* 0x100fe20000000000 */
[C---:B------:R-:W-:Y:S01]  /*0460*/  FSETP.GEU.AND P3, PT, R15.reuse, 1.175494350822287508e-38, PT ;  /* 0x008000000f00780b */ /* 0x040fe20003f6e000 */
[----:B------:R-:W-:Y:S01]  /*0470*/  FMUL R4, R15, 16777216 ;  /* 0x4b8000000f047820 */ /* 0x000fe20000400000 */
[----:B------:R-:W-:Y:S01]  /*0480*/  FSETP.NEU.AND P0, PT, R17, RZ, PT ;  /* 0x000000ff1100720b */ /* 0x000fe20003f0d000 */
[C---:B------:R-:W-:Y:S01]  /*0490*/  FFMA R24, R22.reuse, R26, R23 ;  /* 0x0000001a16187223 */ /* 0x040fe20000000017 */
[----:B------:R-:W-:Y:S01]  /*04a0*/  FSEL R5, R5, RZ, P1 ;  /* 0x000000ff05057208 */ /* 0x000fe20000800000 */
[----:B------:R-:W-:Y:S01]  /*04b0*/  FMUL R22, R22, R22 ;  /* 0x0000001616167220 */ /* 0x000fe20000400000 */
[----:B------:R-:W-:Y:S01]  /*04c0*/  FSEL R23, R4, R15, !P3 ;  /* 0x0000000f04177208 */ /* 0x000fe20005800000 */
[C---:B------:R-:W-:Y:S01]  /*04d0*/  IMAD.U32 R4, R6.reuse, 0x10000, RZ ;  /* 0x0001000006047824 */ /* 0x040fe200078e00ff */
[----:B------:R-:W-:Y:S01]  /*04e0*/  FSEL R27, R27, RZ, P0 ;  /* 0x000000ff1b1b7208 */ /* 0x000fe20000000000 */
[----:B------:R-:W-:Y:S01]  /*04f0*/  FADD R5, R5, -R24 ;  /* 0x8000001805057221 */ /* 0x000fe20000000000 */
[----:B------:R-:W-:Y:S01]  /*0500*/  PRMT R6, R6, 0x7632, R6 ;  /* 0x0000763206067816 */ /* 0x000fe20000000006 */
[----:B------:R-:W-:Y:S01]  /*0510*/  FMUL R22, R19, R22 ;  /* 0x0000001613167220 */ /* 0x000fe20000400000 */
[----:B------:R-:W0:Y:S01]  /*0520*/  MUFU.RCP R23, R23 ;  /* 0x0000001700177308 */ /* 0x000e220000001000 */
[----:B------:R-:W-:Y:S01]  /*0530*/  FSETP.NEU.AND P0, PT, R18, RZ, PT ;  /* 0x000000ff1200720b */ /* 0x000fe20003f0d000 */
[----:B------:R-:W-:Y:S01]  /*0540*/  FFMA R19, R5, R27, R24 ;  /* 0x0000001b05137223 */ /* 0x000fe20000000018 */
[----:B------:R-:W-:Y:S01]  /*0550*/  FSEL R4, R4, RZ, P1 ;  /* 0x000000ff04047208 */ /* 0x000fe20000800000 */
[----:B------:R-:W-:Y:S01]  /*0560*/  IMAD.U32 R6, R6, 0x10000, RZ ;  /* 0x0001000006067824 */ /* 0x000fe200078e00ff */
[----:B------:R-:W-:Y:S01]  /*0570*/  FSEL R24, R29, RZ, P0 ;  /* 0x000000ff1d187208 */ /* 0x000fe20000000000 */
[----:B------:R-:W-:Y:S01]  /*0580*/  FMUL R5, R5, R5 ;  /* 0x0000000505057220 */ /* 0x000fe20000400000 */
[----:B------:R-:W-:Y:S01]  /*0590*/  FSEL R28, R20, R21, !P3 ;  /* 0x00000015141c7208 */ /* 0x000fe20005800000 */
[----:B------:R-:W-:Y:S01]  /*05a0*/  FADD R4, R4, -R19 ;  /* 0x8000001304047221 */ /* 0x000fe20000000000 */
[----:B------:R-:W-:Y:S01]  /*05b0*/  FSEL R6, R6, RZ, P1 ;  /* 0x000000ff06067208 */ /* 0x000fe20000800000 */
[----:B------:R-:W-:Y:S01]  /*05c0*/  FFMA R22, R26, R22, R25 ;  /* 0x000000161a167223 */ /* 0x000fe20000000019 */
[----:B------:R-:W-:Y:S01]  /*05d0*/  FMUL R5, R16, R5 ;  /* 0x0000000510057220 */ /* 0x000fe20000400000 */
[C---:B------:R-:W-:Y:S01]  /*05e0*/  FFMA R19, R4.reuse, R24, R19 ;  /* 0x0000001804137223 */ /* 0x040fe20000000013 */
[----:B------:R-:W-:Y:S01]  /*05f0*/  FMUL R4, R4, R4 ;  /* 0x0000000404047220 */ /* 0x000fe20000400000 */
[----:B------:R-:W-:Y:S01]  /*0600*/  FSETP.NEU.AND P0, PT, R15, RZ, PT ;  /* 0x000000ff0f00720b */ /* 0x000fe20003f0d000 */
[----:B------:R-:W-:Y:S01]  /*0610*/  FFMA R5, R27, R5, R22 ;  /* 0x000000051b057223 */ /* 0x000fe20000000016 */
[----:B------:R-:W-:Y:S01]  /*0620*/  FADD R6, R6, -R19 ;  /* 0x8000001306067221 */ /* 0x000fe20000000000 */
[----:B0-----:R-:W-:Y:S01]  /*0630*/  FMUL R23, R23, R28 ;  /* 0x0000001c17177220 */ /* 0x001fe20000400000 */
[----:B------:R-:W-:Y:S01]  /*0640*/  FMUL R4, R17, R4 ;  /* 0x0000000411047220 */ /* 0x000fe20000400000 */
[----:B------:R-:W-:Y:S01]  /*0650*/  FSEL R27, RZ, 7, !P1 ;  /* 0x40e00000ff1b7808 */ /* 0x000fe20004800000 */
[----:B------:R-:W-:Y:S01]  /*0660*/  FMUL R17, R6, R6 ;  /* 0x0000000606117220 */ /* 0x000fe20000400000 */
[----:B------:R-:W-:Y:S01]  /*0670*/  FSEL R22, RZ, 8, !P1 ;  /* 0x41000000ff167808 */ /* 0x000fe20004800000 */
[----:B------:R-:W-:Y:S01]  /*0680*/  FFMA R4, R24, R4, R5 ;  /* 0x0000000418047223 */ /* 0x000fe20000000005 */
[----:B------:R-:W-:Y:S01]  /*0690*/  FSEL R23, R23, RZ, P0 ;  /* 0x000000ff17177208 */ /* 0x000fe20000000000 */
[----:B------:R-:W-:Y:S01]  /*06a0*/  FMUL R17, R18, R17 ;  /* 0x0000001112117220 */ /* 0x000fe20000400000 */
[----:B------:R-:W-:Y:S01]  /*06b0*/  FSETP.GEU.AND P0, PT, R27, 1.175494350822287508e-38, PT ;  /* 0x008000001b00780b */ /* 0x000fe20003f0e000 */
[C---:B------:R-:W-:Y:S01]  /*06c0*/  FMUL R29, R22.reuse, 16777216 ;  /* 0x4b800000161d7820 */ /* 0x040fe20000400000 */
[----:B------:R-:W-:Y:S01]  /*06d0*/  FSETP.GEU.AND P4, PT, R22, 1.175494350822287508e-38, PT ;  /* 0x008000001600780b */ /* 0x000fe20003f8e000 */
[----:B------:R-:W-:Y:S01]  /*06e0*/  FFMA R25, R23, R17, R4 ;  /* 0x0000001117197223 */ /* 0x000fe20000000004 */
[----:B------:R-:W-:Y:S01]  /*06f0*/  FMUL R4, R27, 16777216 ;  /* 0x4b8000001b047820 */ /* 0x000fe20000400000 */
[----:B------:R-:W-:Y:S01]  /*0700*/  FFMA R26, R6, R23, R19 ;  /* 0x00000017061a7223 */ /* 0x000fe20000000013 */
[----:B------:R-:W-:-:S02]  /*0710*/  FSEL R19, RZ, 10, !P1 ;  /* 0x41200000ff137808 */ /* 0x000fc40004800000 */
[----:B------:R-:W-:Y:S02]  /*0720*/  FSEL R23, RZ, 9, !P1 ;  /* 0x41100000ff177808 */ /* 0x000fe40004800000 */
[----:B------:R-:W-:Y:S02]  /*0730*/  FSEL R24, R4, R27, !P0 ;  /* 0x0000001b04187208 */ /* 0x000fe40004000000 */
[----:B------:R-:W-:Y:S01]  /*0740*/  FSEL R16, RZ, 11, !P1 ;  /* 0x41300000ff107808 */ /* 0x000fe20004800000 */
[----:B------:R-:W-:Y:S01]  /*0750*/  FMUL R30, R23, 16777216 ;  /* 0x4b800000171e7820 */ /* 0x000fe20000400000 */
[----:B------:R0:W1:Y:S01]  /*0760*/  MUFU.RCP R37, R24 ;  /* 0x0000001800257308 */ /* 0x0000620000001000 */
[----:B------:R-:W-:Y:S02]  /*0770*/  FSEL R18, RZ, 12, !P1 ;  /* 0x41400000ff127808 */ /* 0x000fe40004800000 */
[----:B------:R-:W-:Y:S01]  /*0780*/  FSEL R29, R29, R22, !P4 ;  /* 0x000000161d1d7208 */ /* 0x000fe20006000000 */
[----:B------:R-:W-:Y:S01]  /*0790*/  FMUL R31, R16, 16777216 ;  /* 0x4b800000101f7820 */ /* 0x000fe20000400000 */
[----:B------:R-:W-:-:S02]  /*07a0*/  FSETP.GEU.AND P6, PT, R19, 1.175494350822287508e-38, PT ;  /* 0x008000001300780b */ /* 0x000fc40003fce000 */
[----:B------:R-:W-:Y:S01]  /*07b0*/  FSETP.GEU.AND P3, PT, R23, 1.175494350822287508e-38, PT ;  /* 0x008000001700780b */ /* 0x000fe20003f6e000 */
[----:B------:R2:W4:Y:S01]  /*07c0*/  MUFU.RCP R34, R29 ;  /* 0x0000001d00227308 */ /* 0x0005220000001000 */
[----:B0-----:R-:W-:Y:S01]  /*07d0*/  FMUL R24, R19, 16777216 ;  /* 0x4b80000013187820 */ /* 0x001fe20000400000 */
[----:B------:R-:W-:Y:S02]  /*07e0*/  FSEL R17, RZ, 13, !P1 ;  /* 0x41500000ff117808 */ /* 0x000fe40004800000 */
[----:B------:R-:W-:Y:S02]  /*07f0*/  FSEL R5, RZ, 14, !P1 ;  /* 0x41600000ff057808 */ /* 0x000fe40004800000 */
[----:B------:R-:W-:Y:S01]  /*0800*/  FSEL R6, RZ, 15, !P1 ;  /* 0x41700000ff067808 */ /* 0x000fe20004800000 */
[----:B------:R-:W-:Y:S01]  /*0810*/  FMUL R46, R17, 16777216 ;  /* 0x4b800000112e7820 */ /* 0x000fe20000400000 */
[----:B------:R-:W-:Y:S01]  /*0820*/  FSETP.GEU.AND P5, PT, R16, 1.175494350822287508e-38, PT ;  /* 0x008000001000780b */ /* 0x000fe20003fae000 */
[----:B--2---:R-:W-:Y:S01]  /*0830*/  FMUL R29, R18, 16777216 ;  /* 0x4b800000121d7820 */ /* 0x004fe20000400000 */
[----:B------:R-:W-:-:S02]  /*0840*/  FSEL R4, RZ, 16, !P1 ;  /* 0x41800000ff047808 */ /* 0x000fc40004800000 */
[----:B------:R-:W-:Y:S02]  /*0850*/  FSEL R28, R20, R21, !P0 ;  /* 0x00000015141c7208 */ /* 0x000fe40004000000 */
[----:B------:R-:W-:Y:S02]  /*0860*/  FSEL R38, R24, R19, !P6 ;  /* 0x0000001318267208 */ /* 0x000fe40007000000 */
[----:B------:R-:W-:Y:S01]  /*0870*/  FSETP.GEU.AND P0, PT, R18, 1.175494350822287508e-38, PT ;  /* 0x008000001200780b */ /* 0x000fe20003f0e000 */
[----:B-1----:R-:W-:Y:S01]  /*0880*/  FMUL R37, R37, R28 ;  /* 0x0000001c25257220 */ /* 0x002fe20000400000 */
[----:B------:R-:W-:Y:S01]  /*0890*/  FSEL R39, R20, R21, !P4 ;  /* 0x0000001514277208 */ /* 0x000fe20006000000 */
[----:B------:R-:W0:Y:S01]  /*08a0*/  MUFU.RCP R43, R38 ;  /* 0x00000026002b7308 */ /* 0x000e220000001000 */
[----:B------:R-:W-:Y:S02]  /*08b0*/  FSEL R30, R30, R23, !P3 ;  /* 0x000000171e1e7208 */ /* 0x000fe40005800000 */
[----:B------:R-:W-:Y:S01]  /*08c0*/  FSEL R41, R20, R21, !P3 ;  /* 0x0000001514297208 */ /* 0x000fe20005800000 */
[----:B----4-:R-:W-:Y:S01]  /*08d0*/  FMUL R34, R34, R39 ;  /* 0x0000002722227220 */ /* 0x010fe20000400000 */
[----:B------:R-:W-:-:S02]  /*08e0*/  FSEL R24, R20, R21, !P6 ;  /* 0x0000001514187208 */ /* 0x000fc40007000000 */
[----:B------:R-:W-:Y:S01]  /*08f0*/  FSETP.GEU.AND P4, PT, R17, 1.175494350822287508e-38, PT ;  /* 0x008000001100780b */ /* 0x000fe20003f8e000 */
[----:B------:R1:W2:Y:S01]  /*0900*/  MUFU.RCP R40, R30 ;  /* 0x0000001e00287308 */ /* 0x0002a20000001000 */
[----:B------:R-:W-:Y:S02]  /*0910*/  FSETP.GEU.AND P3, PT, R5, 1.175494350822287508e-38, PT ;  /* 0x008000000500780b */ /* 0x000fe40003f6e000 */
[----:B------:R-:W-:Y:S02]  /*0920*/  FSETP.GEU.AND P6, PT, R6, 1.175494350822287508e-38, PT ;  /* 0x008000000600780b */ /* 0x000fe40003fce000 */
[----:B------:R-:W-:Y:S02]  /*0930*/  FSEL R42, R31, R16, !P5 ;  /* 0x000000101f2a7208 */ /* 0x000fe40006800000 */
[----:B------:R-:W-:Y:S01]  /*0940*/  FSEL R36, R20, R21, !P5 ;  /* 0x0000001514247208 */ /* 0x000fe20006800000 */
[----:B0-----:R-:W-:Y:S01]  /*0950*/  FMUL R24, R43, R24 ;  /* 0x000000182b187220 */ /* 0x001fe20000400000 */
[----:B------:R-:W-:-:S02]  /*0960*/  FSETP.GEU.AND P5, PT, R4, 1.175494350822287508e-38, PT ;  /* 0x008000000400780b */ /* 0x000fc40003fae000 */
[----:B------:R-:W-:Y:S02]  /*0970*/  FSEL R44, R29, R18, !P0 ;  /* 0x000000121d2c7208 */ /* 0x000fe40004000000 */
[CC--:B------:R-:W-:Y:S02]  /*0980*/  FSEL R35, R20.reuse, R21.reuse, !P0 ;  /* 0x0000001514237208 */ /* 0x0c0fe40004000000 */
[CC--:B------:R-:W-:Y:S01]  /*0990*/  FSEL R31, R20.reuse, R21.reuse, !P4 ;  /* 0x00000015141f7208 */ /* 0x0c0fe20006000000 */
[----:B------:R-:W-:Y:S01]  /*09a0*/  MUFU.RCP R38, R44 ;  /* 0x0000002c00267308 */ /* 0x000fe20000001000 */
[----:B-1----:R-:W-:Y:S01]  /*09b0*/  FSEL R30, R20, R21, !P3 ;  /* 0x00000015141e7208 */ /* 0x002fe20005800000 */
[----:B--2---:R-:W-:Y:S01]  /*09c0*/  FMUL R28, R40, R41 ;  /* 0x00000029281c7220 */ /* 0x004fe20000400000 */
[-C--:B------:R-:W-:Y:S01]  /*09d0*/  FSEL R29, R20, R21.reuse, !P6 ;  /* 0x00000015141d7208 */ /* 0x080fe20007000000 */
[----:B------:R-:W-:Y:S01]  /*09e0*/  FMUL R41, R6, 16777216 ;  /* 0x4b80000006297820 */ /* 0x000fe20000400000 */
[----:B------:R-:W-:-:S02]  /*09f0*/  FSEL R20, R20, R21, !P5 ;  /* 0x0000001514147208 */ /* 0x000fc40006800000 */
[----:B------:R-:W-:Y:S01]  /*0a00*/  FSEL R40, R46, R17, !P4 ;  /* 0x000000112e287208 */ /* 0x000fe20006000000 */
[----:B------:R0:W1:Y:S01]  /*0a10*/  MUFU.RCP R21, R42 ;  /* 0x0000002a00157308 */ /* 0x0000620000001000 */
[----:B------:R-:W-:Y:S01]  /*0a20*/  FSEL R43, R41, R6, !P6 ;  /* 0x00000006292b7208 */ /* 0x000fe20007000000 */
[----:B------:R-:W-:Y:S01]  /*0a30*/  FMUL R46, R5, 16777216 ;  /* 0x4b800000052e7820 */ /* 0x000fe20000400000 */
[----:B------:R-:W-:-:S04]  /*0a40*/  FSETP.NEU.AND P0, PT, R27, RZ, PT ;  /* 0x000000ff1b00720b */ /* 0x000fc80003f0d000 */
[----:B------:R-:W-:Y:S01]  /*0a50*/  FSEL R39, R46, R5, !P3 ;  /* 0x000000052e277208 */ /* 0x000fe20005800000 */
[----:B------:R-:W2:Y:S01]  /*0a60*/  MUFU.RCP R40, R40 ;  /* 0x0000002800287308 */ /* 0x000ea20000001000 */
[----:B0-----:R-:W-:Y:S02]  /*0a70*/  FSEL R42, R37, RZ, P0 ;  /* 0x000000ff252a7208 */ /* 0x001fe40000000000 */
[----:B------:R-:W-:Y:S02]  /*0a80*/  FSETP.NEU.AND P0, PT, R22, RZ, PT ;  /* 0x000000ff1600720b */ /* 0x000fe40003f0d000 */
[----:B------:R-:W-:Y:S02]  /*0a90*/  FSETP.NEU.AND P3, PT, R17, RZ, PT ;  /* 0x000000ff1100720b */ /* 0x000fe40003f6d000 */
[----:B------:R-:W-:Y:S01]  /*0aa0*/  FSEL R34, R34, RZ, P0 ;  /* 0x000000ff22227208 */ /* 0x000fe20000000000 */
[----:B-1----:R-:W-:Y:S01]  /*0ab0*/  FMUL R21, R21, R36 ;  /* 0x0000002415157220 */ /* 0x002fe20000400000 */
[C---:B------:R-:W-:Y:S01]  /*0ac0*/  IMAD.U32 R36, R7.reuse, 0x10000, RZ ;  /* 0x0001000007247824 */ /* 0x040fe200078e00ff */
[----:B------:R-:W-:Y:S01]  /*0ad0*/  PRMT R7, R7, 0x7632, R7 ;  /* 0x0000763207077816 */ /* 0x000fe20000000007 */
[----:B------:R-:W0:Y:S01]  /*0ae0*/  MUFU.RCP R39, R39 ;  /* 0x0000002700277308 */ /* 0x000e220000001000 */
[----:B------:R-:W-:-:S02]  /*0af0*/  FSETP.NEU.AND P0, PT, R23, RZ, PT ;  /* 0x000000ff1700720b */ /* 0x000fc40003f0d000 */
[----:B------:R-:W-:Y:S01]  /*0b00*/  FSEL R41, R36, RZ, P1 ;  /* 0x000000ff24297208 */ /* 0x000fe20000800000 */
[----:B------:R-:W-:Y:S01]  /*0b10*/  IMAD.U32 R36, R7, 0x10000, RZ ;  /* 0x0001000007247824 */ /* 0x000fe200078e00ff */
[----:B------:R-:W-:Y:S01]  /*0b20*/  FMUL R7, R38, R35 ;  /* 0x0000002326077220 */ /* 0x000fe20000400000 */
[----:B------:R-:W-:Y:S02]  /*0b30*/  FSEL R28, R28, RZ, P0 ;  /* 0x000000ff1c1c7208 */ /* 0x000fe40000000000 */
[--C-:B------:R-:W-:Y:S01]  /*0b40*/  FADD R41, R41, -R26.reuse ;  /* 0x8000001a29297221 */ /* 0x100fe20000000000 */
[----:B------:R-:W-:Y:S01]  /*0b50*/  FSEL R36, R36, RZ, P1 ;  /* 0x000000ff24247208 */ /* 0x000fe20000800000 */
[----:B------:R-:W1:Y:S01]  /*0b60*/  MUFU.RCP R44, R43 ;  /* 0x0000002b002c7308 */ /* 0x000e620000001000 */
[----:B------:R-:W-:Y:S01]  /*0b70*/  FSETP.NEU.AND P0, PT, R19, RZ, PT ;  /* 0x000000ff1300720b */ /* 0x000fe20003f0d000 */
[C---:B------:R-:W-:Y:S01]  /*0b80*/  FFMA R35, R41.reuse, R42, R26 ;  /* 0x0000002a29237223 */ /* 0x040fe2000000001a */
[----:B------:R-:W-:Y:S01]  /*0b90*/  FMUL R38, R41, R41 ;  /* 0x0000002929267220 */ /* 0x000fe20000400000 */
[----:B--2---:R-:W-:Y:S01]  /*0ba0*/  FMUL R26, R40, R31 ;  /* 0x0000001f281a7220 */ /* 0x004fe20000400000 */
[----:B------:R-:W-:Y:S01]  /*0bb0*/  FSEL R24, R24, RZ, P0 ;  /* 0x000000ff18187208 */ /* 0x000fe20000000000 */
[----:B------:R-:W-:Y:S01]  /*0bc0*/  FADD R36, R36, -R35 ;  /* 0x8000002324247221 */ /* 0x000fe20000000000 */
[----:B------:R-:W-:Y:S01]  /*0bd0*/  FMUL R38, R15, R38 ;  /* 0x000000260f267220 */ /* 0x000fe20000400000 */
[C---:B---3--:R-:W-:Y:S01]  /*0be0*/  IMAD.U32 R15, R8.reuse, 0x10000, RZ ;  /* 0x00010000080f7824 */ /* 0x048fe200078e00ff */
[----:B------:R-:W-:Y:S01]  /*0bf0*/  PRMT R8, R8, 0x7632, R8 ;  /* 0x0000763208087816 */ /* 0x000fe20000000008 */
[----:B------:R-:W-:Y:S01]  /*0c00*/  FMUL R40, R36, R36 ;  /* 0x0000002424287220 */ /* 0x000fe20000400000 */
[----:B------:R-:W-:Y:S01]  /*0c10*/  FFMA R25, R42, R38, R25 ;  /* 0x000000262a197223 */ /* 0x000fe20000000019 */
[----:B------:R-:W-:Y:S01]  /*0c20*/  FFMA R36, R36, R34, R35 ;  /* 0x0000002224247223 */ /* 0x000fe20000000023 */
[----:B------:R-:W-:Y:S01]  /*0c30*/  FSEL R15, R15, RZ, P1 ;  /* 0x000000ff0f0f7208 */ /* 0x000fe20000800000 */
[----:B------:R-:W-:Y:S01]  /*0c40*/  FMUL R40, R27, R40 ;  /* 0x000000281b287220 */ /* 0x000fe20000400000 */
[----:B------:R-:W-:Y:S01]  /*0c50*/  FMUL R27, R4, 16777216 ;  /* 0x4b800000041b7820 */ /* 0x000fe20000400000 */
[----:B------:R-:W-:Y:S01]  /*0c60*/  IMAD.U32 R8, R8, 0x10000, RZ ;  /* 0x0001000008087824 */ /* 0x000fe200078e00ff */
[----:B------:R-:W-:Y:S01]  /*0c70*/  FSETP.NEU.AND P0, PT, R16, RZ, PT ;  /* 0x000000ff1000720b */ /* 0x000fe20003f0d000 */
[----:B------:R-:W-:Y:S01]  /*0c80*/  FFMA R25, R34, R40, R25 ;  /* 0x0000002822197223 */ /* 0x000fe20000000019 */
[----:B------:R-:W-:Y:S01]  /*0c90*/  FSEL R26, R26, RZ, P3 ;  /* 0x000000ff1a1a7208 */ /* 0x000fe20001800000 */
[----:B0-----:R-:W-:Y:S01]  /*0ca0*/  FMUL R30, R39, R30 ;  /* 0x0000001e271e7220 */ /* 0x001fe20000400000 */
[----:B------:R-:W-:Y:S01]  /*0cb0*/  FSEL R34, R27, R4, !P5 ;  /* 0x000000041b227208 */ /* 0x000fe20006800000 */
[--C-:B------:R-:W-:Y:S01]  /*0cc0*/  FADD R27, R15, -R36.reuse ;  /* 0x800000240f1b7221 */ /* 0x100fe20000000000 */
[----:B------:R-:W-:Y:S01]  /*0cd0*/  FSEL R15, R8, RZ, P1 ;  /* 0x000000ff080f7208 */ /* 0x000fe20000800000 */
[C---:B------:R-:W-:Y:S01]  /*0ce0*/  IMAD.U32 R8, R9.reuse, 0x10000, RZ ;  /* 0x0001000009087824 */ /* 0x040fe200078e00ff */
[----:B------:R-:W-:Y:S01]  /*0cf0*/  PRMT R9, R9, 0x7632, R9 ;  /* 0x0000763209097816 */ /* 0x000fe20000000009 */
[C---:B------:R-:W-:Y:S01]  /*0d00*/  FFMA R36, R27.reuse, R28, R36 ;  /* 0x0000001c1b247223 */ /* 0x040fe20000000024 */
[----:B------:R-:W-:Y:S01]  /*0d10*/  FMUL R27, R27, R27 ;  /* 0x0000001b1b1b7220 */ /* 0x000fe20000400000 */
[----:B------:R-:W-:Y:S01]  /*0d20*/  FADD R25, RZ, R25 ;  /* 0x00000019ff197221 */ /* 0x000fe20000000000 */
[----:B------:R-:W-:Y:S01]  /*0d30*/  FSEL R8, R8, RZ, P1 ;  /* 0x000000ff08087208 */ /* 0x000fe20000800000 */
[--C-:B------:R-:W-:Y:S01]  /*0d40*/  FADD R15, R15, -R36.reuse ;  /* 0x800000240f0f7221 */ /* 0x100fe20000000000 */
[----:B------:R-:W-:Y:S01]  /*0d50*/  FMUL R27, R22, R27 ;  /* 0x0000001b161b7220 */ /* 0x000fe20000400000 */
[----:B------:R-:W-:Y:S01]  /*0d60*/  IMAD.U32 R9, R9, 0x10000, RZ ;  /* 0x0001000009097824 */ /* 0x000fe200078e00ff */
[----:B------:R-:W-:Y:S01]  /*0d70*/  FSEL R21, R21, RZ, P0 ;  /* 0x000000ff15157208 */ /* 0x000fe20000000000 */
[C---:B------:R-:W-:Y:S01]  /*0d80*/  FMUL R22, R15.reuse, R15 ;  /* 0x0000000f0f167220 */ /* 0x040fe20000400000 */
[----:B------:R-:W-:Y:S01]  /*0d90*/  FFMA R31, R15, R24, R36 ;  /* 0x000000180f1f7223 */ /* 0x000fe20000000024 */
[----:B------:R-:W-:Y:S01]  /*0da0*/  FFMA R25, R28, R27, R25 ;  /* 0x0000001b1c197223 */ /* 0x000fe20000000019 */
[----:B------:R-:W-:Y:S01]  /*0db0*/  FSETP.NEU.AND P0, PT, R18, RZ, PT ;  /* 0x000000ff1200720b */ /* 0x000fe20003f0d000 */
[----:B------:R-:W-:Y:S01]  /*0dc0*/  FMUL R22, R23, R22 ;  /* 0x0000001617167220 */ /* 0x000fe20000400000 */
[----:B------:R-:W-:Y:S01]  /*0dd0*/  FADD R8, R8, -R31 ;  /* 0x8000001f08087221 */ /* 0x000fe20000000000 */
[----:B------:R-:W-:Y:S01]  /*0de0*/  FSEL R9, R9, RZ, P1 ;  /* 0x000000ff09097208 */ /* 0x000fe20000800000 */
[----:B------:R-:W0:Y:S01]  /*0df0*/  MUFU.RCP R35, R34 ;  /* 0x0000002200237308 */ /* 0x000e220000001000 */
[----:B------:R-:W-:Y:S01]  /*0e00*/  FFMA R22, R24, R22, R25 ;  /* 0x0000001618167223 */ /* 0x000fe20000000019 */
[C---:B------:R-:W-:Y:S01]  /*0e10*/  FFMA R24, R8.reuse, R21, R31 ;  /* 0x0000001508187223 */ /* 0x040fe2000000001f */
[----:B------:R-:W-:Y:S01]  /*0e20*/  FMUL R28, R8, R8 ;  /* 0x00000008081c7220 */ /* 0x000fe20000400000 */
[C---:B------:R-:W-:Y:S01]  /*0e30*/  IMAD.U32 R8, R10.reuse, 0x10000, RZ ;  /* 0x000100000a087824 */ /* 0x040fe200078e00ff */
[----:B------:R-:W-:Y:S01]  /*0e40*/  FSEL R15, R7, RZ, P0 ;  /* 0x000000ff070f7208 */ /* 0x000fe20000000000 */
[----:B------:R-:W-:Y:S01]  /*0e50*/  FADD R9, R9, -R24 ;  /* 0x8000001809097221 */ /* 0x000fe20000000000 */
[----:B------:R-:W2:Y:S01]  /*0e60*/  SHFL.BFLY PT, R7, R4, 0x10, 0x1f ;  /* 0x0e001f0004077f89 */ /* 0x000ea200000e0000 */
[----:B------:R-:W-:Y:S01]  /*0e70*/  PRMT R10, R10, 0x7632, R10 ;  /* 0x000076320a0a7816 */ /* 0x000fe2000000000a */
[----:B------:R-:W-:Y:S01]  /*0e80*/  FMUL R28, R19, R28 ;  /* 0x0000001c131c7220 */ /* 0x000fe20000400000 */
[----:B------:R-:W-:Y:S01]  /*0e90*/  FSEL R8, R8, RZ, P1 ;  /* 0x000000ff08087208 */ /* 0x000fe20000800000 */
[----:B------:R-:W-:Y:S01]  /*0ea0*/  FFMA R19, R9, R15, R24 ;  /* 0x0000000f09137223 */ /* 0x000fe20000000018 */
[----:B------:R-:W-:Y:S01]  /*0eb0*/  FSETP.NEU.AND P0, PT, R5, RZ, PT ;  /* 0x000000ff0500720b */ /* 0x000fe20003f0d000 */
[----:B------:R-:W-:Y:S01]  /*0ec0*/  IMAD.U32 R10, R10, 0x10000, RZ ;  /* 0x000100000a0a7824 */ /* 0x000fe200078e00ff */
[----:B------:R-:W-:Y:S01]  /*0ed0*/  FMUL R9, R9, R9 ;  /* 0x0000000909097220 */ /* 0x000fe20000400000 */
[--C-:B------:R-:W-:Y:S01]  /*0ee0*/  FADD R24, R8, -R19.reuse ;  /* 0x8000001308187221 */ /* 0x100fe20000000000 */
[----:B------:R-:W-:Y:S01]  /*0ef0*/  IMAD.U32 R8, R11, 0x10000, RZ ;  /* 0x000100000b087824 */ /* 0x000fe200078e00ff */
[----:B------:R-:W-:Y:S01]  /*0f00*/  FSEL R30, R30, RZ, P0 ;  /* 0x000000ff1e1e7208 */ /* 0x000fe20000000000 */
[----:B------:R-:W-:Y:S01]  /*0f10*/  FFMA R22, R21, R28, R22 ;  /* 0x0000001c15167223 */ /* 0x000fe20000000016 */
[----:B------:R-:W-:Y:S01]  /*0f20*/  FSEL R10, R10, RZ, P1 ;  /* 0x000000ff0a0a7208 */ /* 0x000fe20000800000 */
[----:B------:R-:W-:Y:S01]  /*0f30*/  FFMA R19, R24, R26, R19 ;  /* 0x0000001a18137223 */ /* 0x000fe20000000013 */
[----:B------:R-:W-:Y:S01]  /*0f40*/  FMUL R9, R16, R9 ;  /* 0x0000000910097220 */ /* 0x000fe20000400000 */
[----:B------:R-:W-:Y:S01]  /*0f50*/  FMUL R21, R24, R24 ;  /* 0x0000001818157220 */ /* 0x000fe20000400000 */
[----:B------:R-:W-:Y:S01]  /*0f60*/  FSEL R8, R8, RZ, P1 ;  /* 0x000000ff08087208 */ /* 0x000fe20000800000 */
[----:B------:R-:W-:Y:S01]  /*0f70*/  FADD R10, R10, -R19 ;  /* 0x800000130a0a7221 */ /* 0x000fe20000000000 */
[----:B------:R-:W-:Y:S01]  /*0f80*/  PRMT R11, R11, 0x7632, R11 ;  /* 0x000076320b0b7816 */ /* 0x000fe2000000000b */
[----:B-1----:R-:W-:Y:S01]  /*0f90*/  FMUL R29, R44, R29 ;  /* 0x0000001d2c1d7220 */ /* 0x002fe20000400000 */
[----:B------:R-:W-:Y:S01]  /*0fa0*/  FFMA R9, R15, R9, R22 ;  /* 0x000000090f097223 */ /* 0x000fe20000000016 */
[----:B------:R-:W-:Y:S01]  /*0fb0*/  FFMA R19, R10, R30, R19 ;  /* 0x0000001e0a137223 */ /* 0x000fe20000000013 */
[----:B------:R-:W-:Y:S01]  /*0fc0*/  FMUL R21, R18, R21 ;  /* 0x0000001512157220 */ /* 0x000fe20000400000 */
[----:B------:R-:W-:Y:S01]  /*0fd0*/  FMUL R16, R10, R10 ;  /* 0x0000000a0a107220 */ /* 0x000fe20000400000 */
[----:B------:R-:W-:Y:S01]  /*0fe0*/  FSETP.NEU.AND P0, PT, R6, RZ, PT ;  /* 0x000000ff0600720b */ /* 0x000fe20003f0d000 */
[----:B------:R-:W-:Y:S01]  /*0ff0*/  FADD R10, R8, -R19 ;  /* 0x80000013080a7221 */ /* 0x000fe20000000000 */
[----:B--2---:R-:W-:Y:S01]  /*1000*/  FADD R8, R4, R7 ;  /* 0x0000000704087221 */ /* 0x004fe20000000000 */
[----:B------:R-:W-:Y:S01]  /*1010*/  FFMA R9, R26, R21, R9 ;  /* 0x000000151a097223 */ /* 0x000fe20000000009 */
[----:B------:R-:W-:Y:S01]  /*1020*/  FMUL R16, R17, R16 ;  /* 0x0000001011107220 */ /* 0x000fe20000400000 */
[----:B------:R-:W-:Y:S01]  /*1030*/  IMAD.U32 R11, R11, 0x10000, RZ ;  /* 0x000100000b0b7824 */ /* 0x000fe200078e00ff */
[----:B------:R-:W-:Y:S01]  /*1040*/  FSEL R29, R29, RZ, P0 ;  /* 0x000000ff1d1d7208 */ /* 0x000fe20000000000 */
[----:B0-----:R-:W-:Y:S01]  /*1050*/  FMUL R20, R35, R20 ;  /* 0x0000001423147220 */ /* 0x001fe20000400000 */
[----:B------:R-:W-:Y:S01]  /*1060*/  FFMA R9, R30, R16, R9 ;  /* 0x000000101e097223 */ /* 0x000fe20000000009 */
[----:B------:R-:W-:Y:S01]  /*1070*/  FSETP.GEU.AND P4, PT, |R8|, 1.175494350822287508e-38, PT ;  /* 0x008000000800780b */ /* 0x000fe20003f8e200 */
[----:B------:R-:W-:Y:S01]  /*1080*/  FMUL R16, R10, R10 ;  /* 0x0000000a0a107220 */ /* 0x000fe20000400000 */
[----:B------:R-:W-:Y:S01]  /*1090*/  FSETP.NEU.AND P3, PT, R4, RZ, PT ;  /* 0x000000ff0400720b */ /* 0x000fe20003f6d000 */
[----:B------:R-:W-:Y:S01]  /*10a0*/  FFMA R10, R10, R29, R19 ;  /* 0x0000001d0a0a7223 */ /* 0x000fe20000000013 */
[----:B------:R-:W-:Y:S01]  /*10b0*/  FSEL R11, R11, RZ, P1 ;  /* 0x000000ff0b0b7208 */ /* 0x000fe20000800000 */
[----:B------:R-:W0:Y:S01]  /*10c0*/  SHFL.BFLY PT, R17, R8, 0x8, 0x1f ;  /* 0x0d001f0008117f89 */ /* 0x000e2200000e0000 */
[C---:B------:R-:W-:Y:S01]  /*10d0*/  FMUL R15, R8.reuse, 0.25 ;  /* 0x3e800000080f7820 */ /* 0x040fe20000400000 */
[----:B------:R-:W-:Y:S01]  /*10e0*/  FSETP.GT.AND P0, PT, |R8|, 8.50705917302346158658e+37, PT ;  /* 0x7e8000000800780b */ /* 0x000fe20003f04200 */
[----:B------:R-:W-:Y:S01]  /*10f0*/  FMUL R5, R5, R16 ;  /* 0x0000001005057220 */ /* 0x000fe20000400000 */
[----:B------:R-:W-:Y:S01]  /*1100*/  FSEL R20, R20, RZ, P3 ;  /* 0x000000ff14147208 */ /* 0x000fe20001800000 */
[--C-:B------:R-:W-:Y:S01]  /*1110*/  FADD R11, R11, -R10.reuse ;  /* 0x8000000a0b0b7221 */ /* 0x100fe20000000000 */
[----:B------:R-:W-:Y:S01]  /*1120*/  FSEL R15, R15, R8, P0 ;  /* 0x000000080f0f7208 */ /* 0x000fe20000000000 */
[----:B------:R-:W-:Y:S01]  /*1130*/  FADD R16, RZ, R9 ;  /* 0x00000009ff107221 */ /* 0x000fe20000000000 */
[----:B------:R-:W-:Y:S01]  /*1140*/  FSETP.NEU.AND P3, PT, R8, RZ, PT ;  /* 0x000000ff0800720b */ /* 0x000fe20003f6d000 */
[C---:B------:R-:W-:Y:S01]  /*1150*/  FMUL R9, R11.reuse, R11 ;  /* 0x0000000b0b097220 */ /* 0x040fe20000400000 */
[----:B------:R-:W-:Y:S01]  /*1160*/  FFMA R10, R11, R20, R10 ;  /* 0x000000140b0a7223 */ /* 0x000fe2000000000a */
[----:B------:R-:W-:Y:S01]  /*1170*/  @!P4 FMUL R15, R15, 16777216 ;  /* 0x4b8000000f0fc820 */ /* 0x000fe20000400000 */
[----:B------:R-:W-:Y:S01]  /*1180*/  FFMA R5, R29, R5, R16 ;  /* 0x000000051d057223 */ /* 0x000fe20000000010 */
[----:B------:R-:W-:Y:S01]  /*1190*/  FMUL R9, R6, R9 ;  /* 0x0000000906097220 */ /* 0x000fe20000400000 */
[----:B------:R-:W-:Y:S01]  /*11a0*/  IMAD.WIDE.U32 R38, R48, R47, c[0x0][0x170] ;  /* 0x00005c0030267625 */ /* 0x000fe200078e002f */
[----:B------:R-:W1:Y:S01]  /*11b0*/  SHFL.BFLY PT, R11, R10, 0x10, 0x1f ;  /* 0x0e001f000a0b7f89 */ /* 0x000e6200000e0000 */
[----:B------:R-:W2:Y:S01]  /*11c0*/  MUFU.RCP R16, R15 ;  /* 0x0000000f00107308 */ /* 0x000ea20000001000 */
[----:B------:R-:W-:Y:S01]  /*11d0*/  FFMA R9, R20, R9, R5 ;  /* 0x0000000914097223 */ /* 0x000fe20000000005 */
[----:B------:R-:W-:Y:S01]  /*11e0*/  @P0 FMUL R7, R7, 0.25 ;  /* 0x3e80000007070820 */ /* 0x000fe20000400000 */
[----:B------:R-:W-:Y:S01]  /*11f0*/  CS2R R24, SRZ ;  /* 0x0000000000187805 */ /* 0x000fe2000001ff00 */
[----:B------:R-:W-:-:S02]  /*1200*/  CS2R R26, SRZ ;  /* 0x00000000001a7805 */ /* 0x000fc4000001ff00 */
[----:B------:R-:W3:Y:S01]  /*1210*/  SHFL.BFLY PT, R6, R9, 0x10, 0x1f ;  /* 0x0e001f0009067f89 */ /* 0x000ee200000e0000 */
[----:B------:R-:W-:Y:S01]  /*1220*/  @!P4 FMUL R7, R7, 16777216 ;  /* 0x4b8000000707c820 */ /* 0x000fe20000400000 */
[----:B0-----:R-:W-:-:S04]  /*1230*/  FADD R5, R8, R17 ;  /* 0x0000001108057221 */ /* 0x001fc80000000000 */
[C---:B------:R-:W-:Y:S01]  /*1240*/  FMUL R18, R5.reuse, 0.25 ;  /* 0x3e80000005127820 */ /* 0x040fe20000400000 */
[C---:B------:R-:W-:Y:S01]  /*1250*/  FSETP.GEU.AND P4, PT, |R5|.reuse, 1.175494350822287508e-38, PT ;  /* 0x008000000500780b */ /* 0x040fe20003f8e200 */
[----:B------:R-:W0:Y:S01]  /*1260*/  SHFL.BFLY PT, R20, R5, 0x4, 0x1f ;  /* 0x0c801f0005147f89 */ /* 0x000e2200000e0000 */
[----:B------:R-:W-:Y:S01]  /*1270*/  FSETP.GT.AND P0, PT, |R5|, 8.50705917302346158658e+37, PT ;  /* 0x7e8000000500780b */ /* 0x000fe20003f04200 */
[----:B--2---:R-:W-:-:S03]  /*1280*/  FMUL R16, R16, R7 ;  /* 0x0000000710107220 */ /* 0x004fc60000400000 */
[----:B------:R-:W-:Y:S02]  /*1290*/  FSEL R18, R18, R5, P0 ;  /* 0x0000000512127208 */ /* 0x000fe40000000000 */
[----:B------:R-:W-:Y:S01]  /*12a0*/  FSEL R16, R16, RZ, P3 ;  /* 0x000000ff10107208 */ /* 0x000fe20001800000 */
[----:B-1----:R-:W-:Y:S01]  /*12b0*/  FADD R11, -R10, R11 ;  /* 0x0000000b0a0b7221 */ /* 0x002fe20000000100 */
[----:B------:R-:W-:-:S03]  /*12c0*/  FSETP.NEU.AND P3, PT, R5, RZ, PT ;  /* 0x000000ff0500720b */ /* 0x000fc60003f6d000 */
[----:B------:R-:W-:Y:S01]  /*12d0*/  @!P4 FMUL R18, R18, 16777216 ;  /* 0x4b8000001212c820 */ /* 0x000fe20000400000 */
[C---:B------:R-:W-:Y:S01]  /*12e0*/  FMUL R7, R11.reuse, R11 ;  /* 0x0000000b0b077220 */ /* 0x040fe20000400000 */
[----:B------:R-:W-:Y:S01]  /*12f0*/  FFMA R10, R11, R16, R10 ;  /* 0x000000100b0a7223 */ /* 0x000fe2000000000a */
[----:B------:R-:W-:Y:S01]  /*1300*/  @P0 FMUL R17, R17, 0.25 ;  /* 0x3e80000011110820 */ /* 0x000fe20000400000 */
[----:B---3--:R-:W-:Y:S01]  /*1310*/  FADD R9, R9, R6 ;  /* 0x0000000609097221 */ /* 0x008fe20000000000 */
[----:B------:R-:W-:Y:S01]  /*1320*/  FMUL R7, R4, R7 ;  /* 0x0000000704077220 */ /* 0x000fe20000400000 */
[----:B------:R-:W1:Y:S01]  /*1330*/  MUFU.RCP R18, R18 ;  /* 0x0000001200127308 */ /* 0x000e620000001000 */
[----:B------:R-:W2:Y:S01]  /*1340*/  SHFL.BFLY PT, R11, R10, 0x8, 0x1f ;  /* 0x0d001f000a0b7f89 */ /* 0x000ea200000e0000 */
[----:B------:R-:W-:Y:S01]  /*1350*/  @!P4 FMUL R17, R17, 16777216 ;  /* 0x4b8000001111c820 */ /* 0x000fe20000400000 */
[----:B------:R-:W-:Y:S01]  /*1360*/  FFMA R7, R16, R7, R9 ;  /* 0x0000000710077223 */ /* 0x000fe20000000009 */
[----:B0-----:R-:W-:-:S04]  /*1370*/  FADD R4, R5, R20 ;  /* 0x0000001405047221 */ /* 0x001fc80000000000 */
[----:B------:R-:W0:Y:S01]  /*1380*/  SHFL.BFLY PT, R6, R7, 0x8, 0x1f ;  /* 0x0d001f0007067f89 */ /* 0x000e2200000e0000 */
[C---:B------:R-:W-:Y:S01]  /*1390*/  FMUL R9, R4.reuse, 0.25 ;  /* 0x3e80000004097820 */ /* 0x040fe20000400000 */
[C---:B------:R-:W-:Y:S02]  /*13a0*/  FSETP.GEU.AND P4, PT, |R4|.reuse, 1.175494350822287508e-38, PT ;  /* 0x008000000400780b */ /* 0x040fe40003f8e200 */
[----:B------:R-:W3:Y:S01]  /*13b0*/  SHFL.BFLY PT, R19, R4, 0x2, 0x1f ;  /* 0x0c401f0004137f89 */ /* 0x000ee200000e0000 */
[----:B------:R-:W-:Y:S01]  /*13c0*/  FSETP.GT.AND P0, PT, |R4|, 8.50705917302346158658e+37, PT ;  /* 0x7e8000000400780b */ /* 0x000fe20003f04200 */
[----:B-1----:R-:W-:-:S03]  /*13d0*/  FMUL R17, R18, R17 ;  /* 0x0000001112117220 */ /* 0x002fc60000400000 */
[----:B------:R-:W-:Y:S02]  /*13e0*/  FSEL R15, R9, R4, P0 ;  /* 0x00000004090f7208 */ /* 0x000fe40000000000 */
[----:B------:R-:W-:Y:S02]  /*13f0*/  FSEL R17, R17, RZ, P3 ;  /* 0x000000ff11117208 */ /* 0x000fe40001800000 */
[----:B------:R-:W-:Y:S02]  /*1400*/  FSETP.NEU.AND P3, PT, R4, RZ, PT ;  /* 0x000000ff0400720b */ /* 0x000fe40003f6d000 */
[----:B------:R-:W-:Y:S01]  /*1410*/  @!P4 FMUL R15, R15, 16777216 ;  /* 0x4b8000000f0fc820 */ /* 0x000fe20000400000 */
[----:B--2---:R-:W-:Y:S02]  /*1420*/  FADD R11, -R10, R11 ;  /* 0x0000000b0a0b7221 */ /* 0x004fe40000000100 */
[----:B------:R-:W-:Y:S02]  /*1430*/  @P0 FMUL R20, R20, 0.25 ;  /* 0x3e80000014140820 */ /* 0x000fe40000400000 */
[C---:B------:R-:W-:Y:S01]  /*1440*/  FFMA R10, R11.reuse, R17, R10 ;  /* 0x000000110b0a7223 */ /* 0x040fe2000000000a */
[----:B------:R-:W-:Y:S01]  /*1450*/  FMUL R9, R11, R11 ;  /* 0x0000000b0b097220 */ /* 0x000fe20000400000 */
[----:B------:R-:W1:Y:S01]  /*1460*/  MUFU.RCP R15, R15 ;  /* 0x0000000f000f7308 */ /* 0x000e620000001000 */
[----:B0-----:R-:W-:Y:S01]  /*1470*/  FADD R6, R7, R6 ;  /* 0x0000000607067221 */ /* 0x001fe20000000000 */
[----:B------:R-:W-:Y:S01]  /*1480*/  @!P4 FMUL R20, R20, 16777216 ;  /* 0x4b8000001414c820 */ /* 0x000fe20000400000 */
[----:B------:R-:W-:Y:S01]  /*1490*/  FMUL R9, R8, R9 ;  /* 0x0000000908097220 */ /* 0x000fe20000400000 */
[----:B------:R-:W0:Y:S01]  /*14a0*/  SHFL.BFLY PT, R7, R10, 0x4, 0x1f ;  /* 0x0c801f000a077f89 */ /* 0x000e2200000e0000 */
[----:B---3--:R-:W-:-:S02]  /*14b0*/  FADD R11, R4, R19 ;  /* 0x00000013040b7221 */ /* 0x008fc40000000000 */
[----:B------:R-:W-:Y:S02]  /*14c0*/  FFMA R6, R17, R9, R6 ;  /* 0x0000000911067223 */ /* 0x000fe40000000006 */
[C---:B------:R-:W-:Y:S01]  /*14d0*/  FMUL R8, R11.reuse, 0.25 ;  /* 0x3e8000000b087820 */ /* 0x040fe20000400000 */
[C---:B------:R-:W-:Y:S01]  /*14e0*/  FSETP.GEU.AND P4, PT, |R11|.reuse, 1.175494350822287508e-38, PT ;  /* 0x008000000b00780b */ /* 0x040fe20003f8e200 */
[----:B------:R-:W2:Y:S01]  /*14f0*/  SHFL.BFLY PT, R16, R11, 0x1, 0x1f ;  /* 0x0c201f000b107f89 */ /* 0x000ea200000e0000 */
[----:B------:R-:W-:-:S03]  /*1500*/  FSETP.GT.AND P0, PT, |R11|, 8.50705917302346158658e+37, PT ;  /* 0x7e8000000b00780b */ /* 0x000fc60003f04200 */
[----:B------:R-:W3:Y:S01]  /*1510*/  SHFL.BFLY PT, R9, R6, 0x4, 0x1f ;  /* 0x0c801f0006097f89 */ /* 0x000ee200000e0000 */
[----:B-1----:R-:W-:Y:S01]  /*1520*/  FMUL R20, R15, R20 ;  /* 0x000000140f147220 */ /* 0x002fe20000400000 */
[----:B------:R-:W-:-:S04]  /*1530*/  FSEL R15, R8, R11, P0 ;  /* 0x0000000b080f7208 */ /* 0x000fc80000000000 */
[----:B------:R-:W-:Y:S02]  /*1540*/  FSEL R20, R20, RZ, P3 ;  /* 0x000000ff14147208 */ /* 0x000fe40001800000 */
[----:B------:R-:W-:Y:S02]  /*1550*/  @!P4 FMUL R15, R15, 16777216 ;  /* 0x4b8000000f0fc820 */ /* 0x000fe40000400000 */
[----:B------:R-:W-:Y:S01]  /*1560*/  @P0 FMUL R19, R19, 0.25 ;  /* 0x3e80000013130820 */ /* 0x000fe20000400000 */
[----:B------:R-:W-:Y:S01]  /*1570*/  FSETP.NEU.AND P0, PT, R11, RZ, PT ;  /* 0x000000ff0b00720b */ /* 0x000fe20003f0d000 */
[----:B0-----:R-:W-:Y:S02]  /*1580*/  FADD R7, -R10, R7 ;  /* 0x000000070a077221 */ /* 0x001fe40000000100 */
[----:B------:R-:W-:Y:S01]  /*1590*/  @!P4 FMUL R19, R19, 16777216 ;  /* 0x4b8000001313c820 */ /* 0x000fe20000400000 */
[----:B------:R-:W-:Y:S01]  /*15a0*/  LOP3.LUT P4, RZ, R0, 0x1f, RZ, 0xc0, !PT ;  /* 0x0000001f00ff7812 */ /* 0x000fe2000788c0ff */
[C---:B------:R-:W-:Y:S01]  /*15b0*/  FMUL R8, R7.reuse, R7 ;  /* 0x0000000707087220 */ /* 0x040fe20000400000 */
[----:B------:R-:W-:-:S02]  /*15c0*/  FFMA R7, R7, R20, R10 ;  /* 0x0000001407077223 */ /* 0x000fc4000000000a */
[----:B------:R-:W0:Y:S01]  /*15d0*/  MUFU.RCP R10, R15 ;  /* 0x0000000f000a7308 */ /* 0x000e220000001000 */
[----:B------:R-:W-:Y:S01]  /*15e0*/  FMUL R8, R5, R8 ;  /* 0x0000000805087220 */ /* 0x000fe20000400000 */
[----:B--2---:R-:W-:Y:S01]  /*15f0*/  FADD R17, R11, R16 ;  /* 0x000000100b117221 */ /* 0x004fe20000000000 */
[----:B---3--:R-:W-:Y:S02]  /*1600*/  FADD R9, R6, R9 ;  /* 0x0000000906097221 */ /* 0x008fe40000000000 */
[----:B------:R-:W1:Y:S02]  /*1610*/  SHFL.BFLY PT, R6, R7, 0x2, 0x1f ;  /* 0x0c401f0007067f89 */ /* 0x000e6400000e0000 */
[C---:B------:R-:W-:Y:S01]  /*1620*/  FSETP.GEU.AND P3, PT, |R17|.reuse, 1.175494350822287508e-38, PT ;  /* 0x008000001100780b */ /* 0x040fe20003f6e200 */
[----:B------:R-:W-:Y:S01]  /*1630*/  FFMA R8, R20, R8, R9 ;  /* 0x0000000814087223 */ /* 0x000fe20000000009 */
[----:B------:R-:W-:-:S04]  /*1640*/  FMUL R18, R17, 0.25 ;  /* 0x3e80000011127820 */ /* 0x000fc80000400000 */
[----:B------:R-:W2:Y:S01]  /*1650*/  SHFL.BFLY PT, R5, R8, 0x2, 0x1f ;  /* 0x0c401f0008057f89 */ /* 0x000ea200000e0000 */
[----:B0-----:R-:W-:-:S05]  /*1660*/  FMUL R10, R10, R19 ;  /* 0x000000130a0a7220 */ /* 0x001fca0000400000 */
[----:B------:R-:W-:Y:S02]  /*1670*/  FSEL R10, R10, RZ, P0 ;  /* 0x000000ff0a0a7208 */ /* 0x000fe40000000000 */
[----:B------:R-:W-:-:S04]  /*1680*/  FSETP.GT.AND P0, PT, |R17|, 8.50705917302346158658e+37, PT ;  /* 0x7e8000001100780b */ /* 0x000fc80003f04200 */
[----:B------:R-:W-:Y:S01]  /*1690*/  FSEL R18, R18, R17, P0 ;  /* 0x0000001112127208 */ /* 0x000fe20000000000 */
[----:B-1----:R-:W-:-:S04]  /*16a0*/  FADD R6, -R7, R6 ;  /* 0x0000000607067221 */ /* 0x002fc80000000100 */
[----:B------:R-:W-:Y:S01]  /*16b0*/  @!P3 FMUL R18, R18, 16777216 ;  /* 0x4b8000001212b820 */ /* 0x000fe20000400000 */
[C---:B------:R-:W-:Y:S01]  /*16c0*/  FMUL R9, R6.reuse, R6 ;  /* 0x0000000606097220 */ /* 0x040fe20000400000 */
[----:B------:R-:W-:Y:S02]  /*16d0*/  FFMA R6, R6, R10, R7 ;  /* 0x0000000a06067223 */ /* 0x000fe40000000007 */
[----:B------:R-:W-:Y:S01]  /*16e0*/  @P0 FMUL R16, R16, 0.25 ;  /* 0x3e80000010100820 */ /* 0x000fe20000400000 */
[----:B--2---:R-:W-:Y:S01]  /*16f0*/  FADD R5, R8, R5 ;  /* 0x0000000508057221 */ /* 0x004fe20000000000 */
[----:B------:R-:W-:Y:S01]  /*1700*/  FMUL R9, R4, R9 ;  /* 0x0000000904097220 */ /* 0x000fe20000400000 */
[----:B------:R-:W-:Y:S01]  /*1710*/  FSETP.NEU.AND P0, PT, R17, RZ, PT ;  /* 0x000000ff1100720b */ /* 0x000fe20003f0d000 */
[----:B------:R-:W0:Y:S01]  /*1720*/  SHFL.BFLY PT, R7, R6, 0x1, 0x1f ;  /* 0x0c201f0006077f89 */ /* 0x000e2200000e0000 */
[----:B------:R-:W-:Y:S01]  /*1730*/  @!P3 FMUL R16, R16, 16777216 ;  /* 0x4b8000001010b820 */ /* 0x000fe20000400000 */
[----:B------:R-:W-:Y:S01]  /*1740*/  FFMA R5, R10, R9, R5 ;  /* 0x000000090a057223 */ /* 0x000fe20000000005 */
[----:B------:R-:W-:Y:S01]  /*1750*/  SHF.R.U32.HI R10, RZ, 0x3, R0 ;  /* 0x00000003ff0a7819 */ /* 0x000fe20000011600 */
[----:B------:R-:W1:Y:S01]  /*1760*/  MUFU.RCP R9, R18 ;  /* 0x0000001200097308 */ /* 0x000e620000001000 */
[----:B------:R-:W-:-:S02]  /*1770*/  ISETP.GE.AND P3, PT, R0, 0x8, PT ;  /* 0x000000080000780c */ /* 0x000fc40003f66270 */
[----:B------:R-:W2:Y:S01]  /*1780*/  SHFL.BFLY PT, R4, R5, 0x1, 0x1f ;  /* 0x0c201f0005047f89 */ /* 0x000ea200000e0000 */
[----:B------:R-:W-:-:S05]  /*1790*/  LOP3.LUT R10, R10, 0x1c, RZ, 0xc0, !PT ;  /* 0x0000001c0a0a7812 */ /* 0x000fca00078ec0ff */
[----:B------:R-:W-:Y:S01]  /*17a0*/  @!P4 STS [R10+0x40], R17 ;  /* 0x000040110a00c388 */ /* 0x000fe20000000800 */
[----:B-1----:R-:W-:Y:S01]  /*17b0*/  FMUL R9, R9, R16 ;  /* 0x0000001009097220 */ /* 0x002fe20000400000 */
[----:B0-----:R-:W-:-:S04]  /*17c0*/  FADD R7, -R6, R7 ;  /* 0x0000000706077221 */ /* 0x001fc80000000100 */
[----:B------:R-:W-:Y:S01]  /*17d0*/  FSEL R9, R9, RZ, P0 ;  /* 0x000000ff09097208 */ /* 0x000fe20000000000 */
[----:B------:R-:W-:Y:S01]  /*17e0*/  FMUL R8, R7, R7 ;  /* 0x0000000707087220 */ /* 0x000fe20000400000 */
[----:B--2---:R-:W-:-:S03]  /*17f0*/  FADD R4, R5, R4 ;  /* 0x0000000405047221 */ /* 0x004fc60000000000 */
[----:B------:R-:W-:Y:S01]  /*1800*/  FMUL R8, R11, R8 ;  /* 0x000000080b087220 */ /* 0x000fe20000400000 */
[----:B------:R-:W-:-:S03]  /*1810*/  FFMA R11, R7, R9, R6 ;  /* 0x00000009070b7223 */ /* 0x000fc60000000006 */
[----:B------:R-:W-:Y:S02]  /*1820*/  FFMA R9, R9, R8, R4 ;  /* 0x0000000809097223 */ /* 0x000fe40000000004 */
[----:B------:R-:W-:Y:S04]  /*1830*/  @!P4 STS [R10], R11 ;  /* 0x0000000b0a00c388 */ /* 0x000fe80000000800 */
[----:B------:R-:W-:Y:S04]  /*1840*/  @!P4 STS [R10+0x20], R9 ;  /* 0x000020090a00c388 */ /* 0x000fe80000000800 */
[----:B------:R-:W-:Y:S06]  /*1850*/  BAR.SYNC.DEFER_BLOCKING 0x0 ;  /* 0x0000000000007b1d */ /* 0x000fec0000010000 */
[----:B------:R-:W0:Y:S04]  /*1860*/  @!P3 LDS R14, [R0.X4+0x40] ;  /* 0x00004000000eb984 */ /* 0x000e280000004800 */
[----:B------:R-:W-:Y:S04]  /*1870*/  @!P3 LDS R12, [R0.X4] ;  /* 0x00000000000cb984 */ /* 0x000fe80000004800 */
[----:B------:R-:W1:Y:S04]  /*1880*/  @!P3 LDS R13, [R0.X4+0x20] ;  /* 0x00002000000db984 */ /* 0x000e680000004800 */
[----:B0-----:R-:W0:Y:S04]  /*1890*/  SHFL.BFLY PT, R7, R14, 0x4, 0x1f ;  /* 0x0c801f000e077f89 */ /* 0x001e2800000e0000 */
[----:B-1----:R-:W1:Y:S01]  /*18a0*/  SHFL.BFLY PT, R4, R13, 0x4, 0x1f ;  /* 0x0c801f000d047f89 */ /* 0x002e6200000e0000 */
[----:B0-----:R-:W-:-:S04]  /*18b0*/  FADD R6, R14, R7 ;  /* 0x000000070e067221 */ /* 0x001fc80000000000 */
[C---:B------:R-:W-:Y:S01]  /*18c0*/  FMUL R5, R6.reuse, 0.25 ;  /* 0x3e80000006057820 */ /* 0x040fe20000400000 */
[C---:B------:R-:W-:Y:S01]  /*18d0*/  FSETP.GEU.AND P5, PT, |R6|.reuse, 1.175494350822287508e-38, PT ;  /* 0x008000000600780b */ /* 0x040fe20003fae200 */
[----:B------:R-:W0:Y:S01]  /*18e0*/  SHFL.BFLY PT, R11, R6, 0x2, 0x1f ;  /* 0x0c401f00060b7f89 */ /* 0x000e2200000e0000 */
[----:B------:R-:W-:Y:S01]  /*18f0*/  FSETP.GT.AND P0, PT, |R6|, 8.50705917302346158658e+37, PT ;  /* 0x7e8000000600780b */ /* 0x000fe20003f04200 */
[----:B-1----:R-:W-:-:S03]  /*1900*/  FADD R4, R13, R4 ;  /* 0x000000040d047221 */ /* 0x002fc60000000000 */
[----:B------:R-:W-:Y:S02]  /*1910*/  FSEL R8, R5, R6, P0 ;  /* 0x0000000605087208 */ /* 0x000fe40000000000 */
[----:B------:R-:W1:Y:S05]  /*1920*/  SHFL.BFLY PT, R5, R12, 0x4, 0x1f ;  /* 0x0c801f000c057f89 */ /* 0x000e6a00000e0000 */
[----:B------:R-:W-:Y:S02]  /*1930*/  @!P5 FMUL R8, R8, 16777216 ;  /* 0x4b8000000808d820 */ /* 0x000fe40000400000 */
[----:B------:R-:W-:-:S04]  /*1940*/  @P0 FMUL R7, R7, 0.25 ;  /* 0x3e80000007070820 */ /* 0x000fc80000400000 */
[----:B------:R-:W2:Y:S01]  /*1950*/  MUFU.RCP R8, R8 ;  /* 0x0000000800087308 */ /* 0x000ea20000001000 */
[----:B------:R-:W-:Y:S01]  /*1960*/  @!P5 FMUL R7, R7, 16777216 ;  /* 0x4b8000000707d820 */ /* 0x000fe20000400000 */
[C---:B------:R-:W-:Y:S01]  /*1970*/  FSETP.NEU.AND P5, PT, R6.reuse, RZ, PT ;  /* 0x000000ff0600720b */ /* 0x040fe20003fad000 */
[----:B0-----:R-:W-:-:S04]  /*1980*/  FADD R10, R6, R11 ;  /* 0x0000000b060a7221 */ /* 0x001fc80000000000 */
[C---:B------:R-:W-:Y:S01]  /*1990*/  FMUL R15, R10.reuse, 0.25 ;  /* 0x3e8000000a0f7820 */ /* 0x040fe20000400000 */
[C---:B------:R-:W-:Y:S01]  /*19a0*/  FSETP.GEU.AND P6, PT, |R10|.reuse, 1.175494350822287508e-38, PT ;  /* 0x008000000a00780b */ /* 0x040fe20003fce200 */
[----:B------:R-:W0:Y:S01]  /*19b0*/  SHFL.BFLY PT, R17, R10, 0x1, 0x1f ;  /* 0x0c201f000a117f89 */ /* 0x000e2200000e0000 */
[----:B------:R-:W-:Y:S01]  /*19c0*/  FSETP.GT.AND P0, PT, |R10|, 8.50705917302346158658e+37, PT ;  /* 0x7e8000000a00780b */ /* 0x000fe20003f04200 */
[----:B-1----:R-:W-:Y:S01]  /*19d0*/  FADD R5, -R12, R5 ;  /* 0x000000050c057221 */ /* 0x002fe20000000100 */
[----:B--2---:R-:W-:Y:S02]  /*19e0*/  FMUL R7, R8, R7 ;  /* 0x0000000708077220 */ /* 0x004fe40000400000 */
[----:B------:R-:W-:Y:S01]  /*19f0*/  FSEL R15, R15, R10, P0 ;  /* 0x0000000a0f0f7208 */ /* 0x000fe20000000000 */
[----:B------:R-:W-:Y:S02]  /*1a00*/  FMUL R9, R5, R5 ;  /* 0x0000000505097220 */ /* 0x000fe40000400000 */
[----:B------:R-:W-:-:S02]  /*1a10*/  FSEL R7, R7, RZ, P5 ;  /* 0x000000ff07077208 */ /* 0x000fc40002800000 */
[----:B------:R-:W-:Y:S02]  /*1a20*/  FMUL R9, R14, R9 ;  /* 0x000000090e097220 */ /* 0x000fe40000400000 */
[----:B------:R-:W-:Y:S01]  /*1a30*/  @!P6 FMUL R15, R15, 16777216 ;  /* 0x4b8000000f0fe820 */ /* 0x000fe20000400000 */
[----:B------:R-:W-:Y:S01]  /*1a40*/  FFMA R5, R5, R7, R12 ;  /* 0x0000000705057223 */ /* 0x000fe2000000000c */
[----:B------:R-:W-:Y:S02]  /*1a50*/  FFMA R4, R7, R9, R4 ;  /* 0x0000000907047223 */ /* 0x000fe40000000004 */
[----:B------:R-:W1:Y:S01]  /*1a60*/  MUFU.RCP R12, R15 ;  /* 0x0000000f000c7308 */ /* 0x000e620000001000 */
[----:B------:R-:W-:Y:S01]  /*1a70*/  @P0 FMUL R11, R11, 0.25 ;  /* 0x3e8000000b0b0820 */ /* 0x000fe20000400000 */
[----:B------:R-:W-:Y:S01]  /*1a80*/  FSETP.NEU.AND P0, PT, R10, RZ, PT ;  /* 0x000000ff0a00720b */ /* 0x000fe20003f0d000 */
[----:B------:R-:W2:Y:S02]  /*1a90*/  SHFL.BFLY PT, R8, R5, 0x2, 0x1f ;  /* 0x0c401f0005087f89 */ /* 0x000ea400000e0000 */
[----:B------:R-:W-:-:S02]  /*1aa0*/  @!P6 FMUL R11, R11, 16777216 ;  /* 0x4b8000000b0be820 */ /* 0x000fc40000400000 */
[----:B------:R-:W3:Y:S01]  /*1ab0*/  SHFL.BFLY PT, R7, R4, 0x2, 0x1f ;  /* 0x0c401f0004077f89 */ /* 0x000ee200000e0000 */
[----:B0-----:R-:W-:-:S04]  /*1ac0*/  FADD R13, R10, R17 ;  /* 0x000000110a0d7221 */ /* 0x001fc80000000000 */
[C---:B------:R-:W-:Y:S01]  /*1ad0*/  FMUL R14, R13.reuse, 0.25 ;  /* 0x3e8000000d0e7820 */ /* 0x040fe20000400000 */
[----:B------:R-:W-:Y:S01]  /*1ae0*/  FSETP.GEU.AND P5, PT, |R13|, 1.175494350822287508e-38, PT ;  /* 0x008000000d00780b */ /* 0x000fe20003fae200 */
[----:B-1----:R-:W-:-:S05]  /*1af0*/  FMUL R12, R12, R11 ;  /* 0x0000000b0c0c7220 */ /* 0x002fca0000400000 */
[----:B------:R-:W-:Y:S02]  /*1b00*/  FSEL R12, R12, RZ, P0 ;  /* 0x000000ff0c0c7208 */ /* 0x000fe40000000000 */
[----:B------:R-:W-:Y:S01]  /*1b10*/  FSETP.GT.AND P0, PT, |R13|, 8.50705917302346158658e+37, PT ;  /* 0x7e8000000d00780b */ /* 0x000fe20003f04200 */
[----:B--2---:R-:W-:-:S03]  /*1b20*/  FADD R8, -R5, R8 ;  /* 0x0000000805087221 */ /* 0x004fc60000000100 */
[----:B------:R-:W-:Y:S01]  /*1b30*/  FSEL R14, R14, R13, P0 ;  /* 0x0000000d0e0e7208 */ /* 0x000fe20000000000 */
[C---:B------:R-:W-:Y:S01]  /*1b40*/  FMUL R9, R8.reuse, R8 ;  /* 0x0000000808097220 */ /* 0x040fe20000400000 */
[----:B------:R-:W-:Y:S01]  /*1b50*/  FFMA R5, R8, R12, R5 ;  /* 0x0000000c08057223 */ /* 0x000fe20000000005 */
[----:B---3--:R-:W-:Y:S02]  /*1b60*/  FADD R7, R4, R7 ;  /* 0x0000000704077221 */ /* 0x008fe40000000000 */
[----:B------:R-:W-:Y:S01]  /*1b70*/  @!P5 FMUL R14, R14, 16777216 ;  /* 0x4b8000000e0ed820 */ /* 0x000fe20000400000 */
[----:B------:R-:W-:-:S03]  /*1b80*/  FMUL R9, R6, R9 ;  /* 0x0000000906097220 */ /* 0x000fc60000400000 */
[----:B------:R-:W-:Y:S01]  /*1b90*/  @P0 FMUL R17, R17, 0.25 ;  /* 0x3e80000011110820 */ /* 0x000fe20000400000 */
[----:B------:R-:W0:Y:S01]  /*1ba0*/  SHFL.BFLY PT, R4, R5, 0x1, 0x1f ;  /* 0x0c201f0005047f89 */ /* 0x000e2200000e0000 */
[----:B------:R-:W-:Y:S01]  /*1bb0*/  LOP3.LUT P0, RZ, R0, 0x7, RZ, 0xc0, !PT ;  /* 0x0000000700ff7812 */ /* 0x000fe2000780c0ff */
[----:B------:R-:W-:Y:S01]  /*1bc0*/  FFMA R7, R12, R9, R7 ;  /* 0x000000090c077223 */ /* 0x000fe20000000007 */
[----:B------:R-:W1:Y:S01]  /*1bd0*/  MUFU.RCP R14, R14 ;  /* 0x0000000e000e7308 */ /* 0x000e620000001000 */
[----:B------:R-:W-:Y:S01]  /*1be0*/  @!P5 FMUL R17, R17, 16777216 ;  /* 0x4b8000001111d820 */ /* 0x000fe20000400000 */
[----:B------:R-:W-:Y:S02]  /*1bf0*/  FSETP.NEU.AND P5, PT, R13, RZ, PT ;  /* 0x000000ff0d00720b */ /* 0x000fe40003fad000 */
[----:B------:R-:W2:Y:S01]  /*1c00*/  SHFL.BFLY PT, R6, R7, 0x1, 0x1f ;  /* 0x0c201f0007067f89 */ /* 0x000ea200000e0000 */
[----:B------:R-:W-:Y:S01]  /*1c10*/  ISETP.LT.AND P0, PT, R0, 0x8, !P0 ;  /* 0x000000080000780c */ /* 0x000fe20004701270 */
[----:B-1----:R-:W-:-:S12]  /*1c20*/  FMUL R17, R14, R17 ;  /* 0x000000110e117220 */ /* 0x002fd80000400000 */
[----:B------:R-:W-:Y:S01]  /*1c30*/  @P0 STS [R0.X4+0x40], R13 ;  /* 0x0000400d00000388 */ /* 0x000fe20000004800 */
[----:B0-----:R-:W-:Y:S01]  /*1c40*/  FADD R4, -R5, R4 ;  /* 0x0000000405047221 */ /* 0x001fe20000000100 */
[----:B------:R-:W-:Y:S02]  /*1c50*/  FSEL R17, R17, RZ, P5 ;  /* 0x000000ff11117208 */ /* 0x000fe40002800000 */
[----:B------:R-:W-:Y:S01]  /*1c60*/  ISETP.GE.U32.AND P5, PT, R48, 0xc00, PT ;  /* 0x00000c003000780c */ /* 0x000fe20003fa6070 */
[----:B------:R-:W-:Y:S01]  /*1c70*/  FMUL R9, R4, R4 ;  /* 0x0000000404097220 */ /* 0x000fe20000400000 */
[----:B--2---:R-:W-:-:S03]  /*1c80*/  FADD R6, R7, R6 ;  /* 0x0000000607067221 */ /* 0x004fc60000000000 */
[----:B------:R-:W-:Y:S01]  /*1c90*/  FMUL R10, R10, R9 ;  /* 0x000000090a0a7220 */ /* 0x000fe20000400000 */
[----:B------:R-:W-:Y:S02]  /*1ca0*/  FFMA R9, R4, R17, R5 ;  /* 0x0000001104097223 */ /* 0x000fe40000000005 */
[----:B------:R-:W-:Y:S01]  /*1cb0*/  CS2R R4, SRZ ;  /* 0x0000000000047805 */ /* 0x000fe2000001ff00 */
[----:B------:R-:W-:Y:S02]  /*1cc0*/  FFMA R17, R17, R10, R6 ;  /* 0x0000000a11117223 */ /* 0x000fe40000000006 */
[----:B------:R0:W-:Y:S01]  /*1cd0*/  @P0 STS [R0.X4], R9 ;  /* 0x0000000900000388 */ /* 0x0001e20000004800 */
[----:B------:R-:W-:-:S03]  /*1ce0*/  CS2R R6, SRZ ;  /* 0x0000000000067805 */ /* 0x000fc6000001ff00 */
[----:B------:R1:W-:Y:S04]  /*1cf0*/  @P0 STS [R0.X4+0x20], R17 ;  /* 0x0000201100000388 */ /* 0x0003e80000004800 */
[----:B------:R-:W-:Y:S01]  /*1d00*/  BAR.SYNC.DEFER_BLOCKING 0x0 ;  /* 0x0000000000007b1d */ /* 0x000fe20000010000 */
[----:B------:R-:W-:Y:S01]  /*1d10*/  IMAD.WIDE.U32 R58, R48, R59, c[0x0][0x168] ;  /* 0x00005a00303a7625 */ /* 0x000fe200078e003b */
[----:B0-----:R-:W-:Y:S01]  /*1d20*/  CS2R R8, SRZ ;  /* 0x0000000000087805 */ /* 0x001fe2000001ff00 */
[----:B------:R-:W-:Y:S01]  /*1d30*/  CS2R R10, SRZ ;  /* 0x00000000000a7805 */ /* 0x000fe2000001ff00 */
[----:B------:R-:W-:Y:S01]  /*1d40*/  CS2R R28, SRZ ;  /* 0x00000000001c7805 */ /* 0x000fe2000001ff00 */
[----:B------:R-:W-:Y:S01]  /*1d50*/  CS2R R30, SRZ ;  /* 0x00000000001e7805 */ /* 0x000fe2000001ff00 */
[----:B------:R-:W-:Y:S01]  /*1d60*/  CS2R R12, SRZ ;  /* 0x00000000000c7805 */ /* 0x000fe2000001ff00 */
[----:B------:R-:W-:Y:S01]  /*1d70*/  CS2R R14, SRZ ;  /* 0x00000000000e7805 */ /* 0x000fe2000001ff00 */
[----:B------:R-:W2:Y:S04]  /*1d80*/  @!P5 LDG.E.EL.128 R4, [R38.64+0x1800] ;  /* 0x001800042604d981 */ /* 0x000ea8000c2e1d00 */
[----:B------:R-:W3:Y:S04]  /*1d90*/  @!P5 LDG.E.EL.128 R24, [R58.64+0x3000] ;  /* 0x003000043a18d981 */ /* 0x000ee8000c2e1d00 */
[----:B------:R-:W4:Y:S04]  /*1da0*/  @!P5 LDG.E.EL.128 R8, [R38.64] ;  /* 0x000000042608d981 */ /* 0x000f28000c2e1d00 */
[----:B------:R-:W5:Y:S04]  /*1db0*/  @!P5 LDG.E.EL.128 R28, [R58.64] ;  /* 0x000000043a1cd981 */ /* 0x000f68000c2e1d00 */
[----:B------:R0:W5:Y:S01]  /*1dc0*/  @P1 LDG.E.EF.128 R12, [R32.64] ;  /* 0x00000004200c1981 */ /* 0x000162000c0e1d00 */
[----:B-1----:R-:W-:Y:S01]  /*1dd0*/  CS2R R16, SRZ ;  /* 0x0000000000107805 */ /* 0x002fe2000001ff00 */
[----:B------:R-:W-:Y:S01]  /*1de0*/  CS2R R18, SRZ ;  /* 0x0000000000127805 */ /* 0x000fe2000001ff00 */
[----:B------:R-:W-:Y:S01]  /*1df0*/  CS2R R20, SRZ ;  /* 0x0000000000147805 */ /* 0x000fe2000001ff00 */
[----:B------:R-:W-:Y:S01]  /*1e00*/  CS2R R22, SRZ ;  /* 0x0000000000167805 */ /* 0x000fe2000001ff00 */
[----:B------:R-:W-:Y:S04]  /*1e10*/  LDS R56, [RZ] ;  /* 0x00000000ff387984 */ /* 0x000fe80000000800 */
[----:B------:R-:W5:Y:S04]  /*1e20*/  @!P5 LDG.E.EL.128 R16, [R58.64+0x3010] ;  /* 0x003010043a10d981 */ /* 0x000f68000c2e1d00 */
[----:B------:R-:W5:Y:S04]  /*1e30*/  @!P5 LDG.E.EL.128 R20, [R58.64+0x10] ;  /* 0x000010043a14d981 */ /* 0x000f68000c2e1d00 */
[----:B0-----:R-:W0:Y:S01]  /*1e40*/  LDS R33, [0x20] ;  /* 0x00002000ff217984 */ /* 0x001e220000000800 */
[----:B------:R-:W-:Y:S01]  /*1e50*/  CS2R R50, SRZ ;  /* 0x0000000000327805 */ /* 0x000fe2000001ff00 */
[----:B------:R-:W-:Y:S01]  /*1e60*/  CS2R R44, SRZ ;  /* 0x00000000002c7805 */ /* 0x000fe2000001ff00 */
[----:B------:R-:W-:Y:S01]  /*1e70*/  CS2R R36, SRZ ;  /* 0x0000000000247805 */ /* 0x000fe2000001ff00 */
[----:B------:R-:W-:Y:S01]  /*1e80*/  CS2R R40, SRZ ;  /* 0x0000000000287805 */ /* 0x000fe2000001ff00 */
[----:B------:R-:W-:-:S06]  /*1e90*/  CS2R R42, SRZ ;  /* 0x00000000002a7805 */ /* 0x000fcc000001ff00 */
[----:B------:R-:W5:Y:S01]  /*1ea0*/  @!P5 LDG.E.EL.128 R40, [R58.64+0x30] ;  /* 0x000030043a28d981 */ /* 0x000f62000c2e1d00 */
[C---:B--2---:R-:W-:Y:S01]  /*1eb0*/  PRMT R32, R4.reuse, 0x7632, R32 ;  /* 0x0000763204207816 */ /* 0x044fe20000000020 */
[----:B------:R-:W-:Y:S01]  /*1ec0*/  IMAD.U32 R35, R4, 0x10000, RZ ;  /* 0x0001000004237824 */ /* 0x000fe200078e00ff */
[C---:B------:R-:W-:Y:S01]  /*1ed0*/  PRMT R34, R5.reuse, 0x7632, R34 ;  /* 0x0000763205227816 */ /* 0x040fe20000000022 */
[----:B------:R-:W-:Y:S02]  /*1ee0*/  IMAD.MOV.U32 R4, RZ, RZ, 0x39aaaaab ;  /* 0x39aaaaabff047424 */ /* 0x000fe400078e00ff */
[----:B------:R-:W-:Y:S01]  /*1ef0*/  IMAD.U32 R5, R5, 0x10000, RZ ;  /* 0x0001000005057824 */ /* 0x000fe200078e00ff */
[----:B---3--:R-:W-:Y:S01]  /*1f00*/  FADD R24, R35, R24 ;  /* 0x0000001823187221 */ /* 0x008fe20000000000 */
[----:B0-----:R-:W-:Y:S01]  /*1f10*/  FFMA R4, R33, R4, 9.9999999747524270788e-07 ;  /* 0x358637bd21047423 */ /* 0x001fe20000000004 */
[----:B------:R-:W-:Y:S01]  /*1f20*/  IMAD.U32 R32, R32, 0x10000, RZ ;  /* 0x0001000020207824 */ /* 0x000fe200078e00ff */
[----:B------:R-:W-:Y:S01]  /*1f30*/  FADD R26, R5, R26 ;  /* 0x0000001a051a7221 */ /* 0x000fe20000000000 */
[C---:B----4-:R-:W-:Y:S01]  /*1f40*/  IMAD.U32 R5, R8.reuse, 0x10000, RZ ;  /* 0x0001000008057824 */ /* 0x050fe200078e00ff */
[----:B------:R-:W-:Y:S01]  /*1f50*/  PRMT R8, R8, 0x7632, R8 ;  /* 0x0000763208087816 */ /* 0x000fe20000000008 */
[----:B------:R-:W-:Y:S01]  /*1f60*/  IMAD.U32 R34, R34, 0x10000, RZ ;  /* 0x0001000022227824 */ /* 0x000fe200078e00ff */
[----:B------:R-:W0:Y:S01]  /*1f70*/  MUFU.RSQ R4, R4 ;  /* 0x0000000400047308 */ /* 0x000e220000001400 */
[----:B-----5:R-:W-:Y:S01]  /*1f80*/  FADD R28, R5, R28 ;  /* 0x0000001c051c7221 */ /* 0x020fe20000000000 */
[----:B------:R-:W-:Y:S01]  /*1f90*/  FADD R25, R32, R25 ;  /* 0x0000001920197221 */ /* 0x000fe20000000000 */
[----:B------:R-:W-:Y:S01]  /*1fa0*/  PRMT R5, R12, 0x7632, R5 ;  /* 0x000076320c057816 */ /* 0x000fe20000000005 */
[----:B------:R-:W-:Y:S01]  /*1fb0*/  FADD R32, R34, R27 ;  /* 0x0000001b22207221 */ /* 0x000fe20000000000 */
[C---:B------:R-:W-:Y:S01]  /*1fc0*/  IMAD.U32 R27, R9.reuse, 0x10000, RZ ;  /* 0x00010000091b7824 */ /* 0x040fe200078e00ff */
[----:B------:R-:W-:Y:S01]  /*1fd0*/  PRMT R9, R9, 0x7632, R9 ;  /* 0x0000763209097816 */ /* 0x000fe20000000009 */
[----:B------:R-:W-:Y:S01]  /*1fe0*/  IMAD.U32 R8, R8, 0x10000, RZ ;  /* 0x0001000008087824 */ /* 0x000fe200078e00ff */
[----:B------:R-:W-:Y:S01]  /*1ff0*/  FADD R25, R25, 1 ;  /* 0x3f80000019197421 */ /* 0x000fe20000000000 */
[----:B------:R-:W-:Y:S01]  /*2000*/  IMAD.U32 R5, R5, 0x10000, RZ ;  /* 0x0001000005057824 */ /* 0x000fe200078e00ff */
[----:B------:R-:W-:Y:S01]  /*2010*/  FADD R34, R27, R30 ;  /* 0x0000001e1b227221 */ /* 0x000fe20000000000 */
[----:B------:R-:W-:Y:S01]  /*2020*/  IMAD.U32 R30, R9, 0x10000, RZ ;  /* 0x00010000091e7824 */ /* 0x000fe200078e00ff */
[----:B------:R-:W-:Y:S01]  /*2030*/  FADD R29, R8, R29 ;  /* 0x0000001d081d7221 */ /* 0x000fe20000000000 */
[----:B------:R-:W-:Y:S01]  /*2040*/  FADD R5, -R56, R5 ;  /* 0x0000000538057221 */ /* 0x000fe20000000100 */
[----:B------:R-:W-:Y:S01]  /*2050*/  IMAD.U32 R9, R12, 0x10000, RZ ;  /* 0x000100000c097824 */ /* 0x000fe200078e00ff */
[C---:B------:R-:W-:Y:S01]  /*2060*/  PRMT R12, R6.reuse, 0x7632, R12 ;  /* 0x00007632060c7816 */ /* 0x040fe2000000000c */
[----:B------:R-:W-:Y:S01]  /*2070*/  IMAD.U32 R33, R6, 0x10000, RZ ;  /* 0x0001000006217824 */ /* 0x000fe200078e00ff */
[----:B0-----:R-:W-:Y:S01]  /*2080*/  FMUL R8, R4, R5 ;  /* 0x0000000504087220 */ /* 0x001fe20000400000 */
[----:B------:R-:W-:Y:S01]  /*2090*/  PRMT R6, R10, 0x7632, R6 ;  /* 0x000076320a067816 */ /* 0x000fe20000000006 */
[C---:B------:R-:W-:Y:S01]  /*20a0*/  IMAD.U32 R27, R13.reuse, 0x10000, RZ ;  /* 0x000100000d1b7824 */ /* 0x040fe200078e00ff */
[----:B------:R-:W-:Y:S01]  /*20b0*/  PRMT R13, R13, 0x7632, R13 ;  /* 0x000076320d0d7816 */ /* 0x000fe2000000000d */
[----:B------:R-:W-:Y:S01]  /*20c0*/  FFMA R8, R8, R25, R29 ;  /* 0x0000001908087223 */ /* 0x000fe2000000001d */
[----:B------:R-:W-:Y:S01]  /*20d0*/  IMAD.U32 R29, R7, 0x10000, RZ ;  /* 0x00010000071d7824 */ /* 0x000fe200078e00ff */
[----:B------:R-:W-:Y:S01]  /*20e0*/  FADD R9, -R56, R9 ;  /* 0x0000000938097221 */ /* 0x000fe20000000100 */
[----:B------:R-:W-:Y:S01]  /*20f0*/  IMAD.U32 R6, R6, 0x10000, RZ ;  /* 0x0001000006067824 */ /* 0x000fe200078e00ff */
[----:B------:R-:W-:Y:S01]  /*2100*/  FADD R27, -R56, R27 ;  /* 0x0000001b381b7221 */ /* 0x000fe20000000100 */
[----:B------:R-:W-:Y:S01]  /*2110*/  FADD R18, R29, R18 ;  /* 0x000000121d127221 */ /* 0x000fe20000000000 */
[----:B------:R-:W-:Y:S01]  /*2120*/  IMAD.U32 R13, R13, 0x10000, RZ ;  /* 0x000100000d0d7824 */ /* 0x000fe200078e00ff */
[----:B------:R-:W-:Y:S01]  /*2130*/  FADD R29, R6, R21 ;  /* 0x00000015061d7221 */ /* 0x000fe20000000000 */
[----:B------:R-:W-:Y:S01]  /*2140*/  PRMT R6, R14, 0x7632, R6 ;  /* 0x000076320e067816 */ /* 0x000fe20000000006 */
[----:B------:R-:W-:Y:S01]  /*2150*/  IMAD.U32 R12, R12, 0x10000, RZ ;  /* 0x000100000c0c7824 */ /* 0x000fe200078e00ff */
[----:B------:R-:W-:Y:S01]  /*2160*/  FADD R16, R33, R16 ;  /* 0x0000001021107221 */ /* 0x000fe20000000000 */
[----:B------:R-:W-:Y:S01]  /*2170*/  FADD R24, R24, 1 ;  /* 0x3f80000018187421 */ /* 0x000fe20000000000 */
[----:B------:R-:W-:Y:S01]  /*2180*/  FMUL R9, R4, R9 ;  /* 0x0000000904097220 */ /* 0x000fe20000400000 */
[----:B------:R-:W-:Y:S01]  /*2190*/  IMAD.U32 R21, R6, 0x10000, RZ ;  /* 0x0001000006157824 */ /* 0x000fe200078e00ff */
[----:B------:R-:W-:Y:S01]  /*21a0*/  FADD R13, -R56, R13 ;  /* 0x0000000d380d7221 */ /* 0x000fe20000000100 */
[----:B------:R-:W-:Y:S01]  /*21b0*/  FADD R26, R26, 1 ;  /* 0x3f8000001a1a7421 */ /* 0x000fe20000000000 */
[----:B------:R-:W-:Y:S01]  /*21c0*/  FMUL R27, R4, R27 ;  /* 0x0000001b041b7220 */ /* 0x000fe20000400000 */
[----:B------:R-:W-:Y:S01]  /*21d0*/  FADD R12, R12, R17 ;  /* 0x000000110c0c7221 */ /* 0x000fe20000000000 */
[----:B------:R-:W-:Y:S01]  /*21e0*/  FADD R21, -R56, R21 ;  /* 0x0000001538157221 */ /* 0x000fe20000000100 */
[----:B------:R-:W-:Y:S01]  /*21f0*/  FADD R6, R16, 1 ;  /* 0x3f80000010067421 */ /* 0x000fe20000000000 */
[----:B------:R-:W-:Y:S01]  /*2200*/  FFMA R5, R9, R24, R28 ;  /* 0x0000001809057223 */ /* 0x000fe2000000001c */
[----:B------:R-:W-:Y:S01]  /*2210*/  IMAD.U32 R17, R14, 0x10000, RZ ;  /* 0x000100000e117824 */ /* 0x000fe200078e00ff */
[C---:B------:R-:W-:Y:S01]  /*2220*/  FMUL R16, R4.reuse, R13 ;  /* 0x0000000d04107220 */ /* 0x040fe20000400000 */
[----:B------:R-:W-:Y:S01]  /*2230*/  FFMA R9, R27, R26, R34 ;  /* 0x0000001a1b097223 */ /* 0x000fe20000000022 */
[----:B------:R-:W-:Y:S01]  /*2240*/  FMUL R14, R4, R21 ;  /* 0x00000015040e7220 */ /* 0x000fe20000400000 */
[----:B------:R-:W-:Y:S01]  /*2250*/  FADD R13, R12, 1 ;  /* 0x3f8000000c0d7421 */ /* 0x000fe20000000000 */
[----:B------:R-:W-:Y:S01]  /*2260*/  IMAD.U32 R25, R10, 0x10000, RZ ;  /* 0x000100000a197824 */ /* 0x000fe200078e00ff */
[----:B------:R-:W-:Y:S01]  /*2270*/  FADD R31, R30, R31 ;  /* 0x0000001f1e1f7221 */ /* 0x000fe20000000000 */
[----:B------:R-:W-:Y:S01]  /*2280*/  IMAD.U32 R27, R11, 0x10000, RZ ;  /* 0x000100000b1b7824 */ /* 0x000fe200078e00ff */
[----:B------:R-:W-:Y:S01]  /*2290*/  FFMA R14, R14, R13, R29 ;  /* 0x0000000d0e0e7223 */ /* 0x000fe2000000001d */
[----:B------:R-:W-:Y:S01]  /*22a0*/  FADD R20, R25, R20 ;  /* 0x0000001419147221 */ /* 0x000fe20000000000 */
[----:B------:R-:W-:Y:S01]  /*22b0*/  FADD R32, R32, 1 ;  /* 0x3f80000020207421 */ /* 0x000fe20000000000 */
[----:B------:R-:W-:Y:S01]  /*22c0*/  FADD R35, R27, R22 ;  /* 0x000000161b237221 */ /* 0x000fe20000000000 */
[----:B------:R-:W-:Y:S01]  /*22d0*/  IMAD.WIDE.U32 R12, R48, R47, c[0x0][0x170] ;  /* 0x00005c00300c7625 */ /* 0x000fe200078e002f */
[----:B------:R-:W-:Y:S01]  /*22e0*/  CS2R R24, SRZ ;  /* 0x0000000000187805 */ /* 0x000fe2000001ff00 */
[----:B------:R-:W-:Y:S01]  /*22f0*/  CS2R R26, SRZ ;  /* 0x00000000001a7805 */ /* 0x000fe2000001ff00 */
[----:B------:R-:W-:Y:S01]  /*2300*/  CS2R R48, SRZ ;  /* 0x0000000000307805 */ /* 0x000fe2000001ff00 */
[----:B------:R-:W-:Y:S01]  /*2310*/  FFMA R16, R16, R32, R31 ;  /* 0x0000002010107223 */ /* 0x000fe2000000001f */
[----:B------:R-:W-:Y:S01]  /*2320*/  CS2R R28, SRZ ;  /* 0x00000000001c7805 */ /* 0x000fe2000001ff00 */
[----:B------:R-:W-:Y:S01]  /*2330*/  CS2R R30, SRZ ;  /* 0x00000000001e7805 */ /* 0x000fe2000001ff00 */
[----:B------:R-:W-:Y:S01]  /*2340*/  CS2R R46, SRZ ;  /* 0x00000000002e7805 */ /* 0x000fe2000001ff00 */
[----:B------:R0:W2:Y:S01]  /*2350*/  @!P5 LDG.E.EL.128 R24, [R38.64+0x1810] ;  /* 0x001810042618d981 */ /* 0x0000a2000c2e1d00 */
[----:B------:R-:W-:Y:S01]  /*2360*/  IMAD.U32 R33, R15, 0x10000, RZ ;  /* 0x000100000f217824 */ /* 0x000fe200078e00ff */
[----:B------:R-:W-:-:S02]  /*2370*/  FADD R17, -R56, R17 ;  /* 0x0000001138117221 */ /* 0x000fc40000000100 */
[----:B------:R1:W3:Y:S01]  /*2380*/  @P1 LDG.E.EF.128 R48, [R2.64] ;  /* 0x0000000402301981 */ /* 0x0002e2000c0e1d00 */
[----:B------:R-:W-:Y:S01]  /*2390*/  FADD R33, -R56, R33 ;  /* 0x0000002138217221 */ /* 0x000fe20000000100 */
[C---:B------:R-:W-:Y:S02]  /*23a0*/  FMUL R17, R4.reuse, R17 ;  /* 0x0000001104117220 */ /* 0x040fe40000400000 */
[----:B------:R-:W4:Y:S01]  /*23b0*/  @!P5 LDG.E.EL.128 R28, [R58.64+0x3020] ;  /* 0x003020043a1cd981 */ /* 0x000f22000c2e1d00 */
[----:B------:R-:W-:Y:S01]  /*23c0*/  FMUL R10, R4, R33 ;  /* 0x00000021040a7220 */ /* 0x000fe20000400000 */
[----:B0-----:R-:W-:Y:S01]  /*23d0*/  CS2R R38, SRZ ;  /* 0x0000000000267805 */ /* 0x001fe2000001ff00 */
[----:B------:R-:W-:Y:S01]  /*23e0*/  FADD R33, R18, 1 ;  /* 0x3f80000012217421 */ /* 0x000fe20000000000 */
[----:B------:R0:W5:Y:S01]  /*23f0*/  @!P5 LDG.E.EL.128 R44, [R12.64+0x10] ;  /* 0x000010040c2cd981 */ /* 0x000162000c2e1d00 */
[----:B------:R-:W-:Y:S02]  /*2400*/  FFMA R17, R17, R6, R20 ;  /* 0x0000000611117223 */ /* 0x000fe40000000014 */
[----:B------:R-:W-:Y:S01]  /*2410*/  FFMA R10, R10, R33, R35 ;  /* 0x000000210a0a7223 */ /* 0x000fe20000000023 */
[----:B------:R-:W5:Y:S01]  /*2420*/  @!P5 LDG.E.EL.128 R36, [R58.64+0x20] ;  /* 0x000020043a24d981 */ /* 0x000f62000c2e1d00 */
[----:B------:R-:W-:Y:S01]  /*2430*/  CS2R R32, SRZ ;  /* 0x0000000000207805 */ /* 0x000fe2000001ff00 */
[----:B------:R-:W-:-:S06]  /*2440*/  CS2R R34, SRZ ;  /* 0x0000000000227805 */ /* 0x000fcc000001ff00 */
[----:B------:R-:W5:Y:S01]  /*2450*/  @!P5 LDG.E.EL.128 R32, [R58.64+0x3030] ;  /* 0x003030043a20d981 */ /* 0x000f62000c2e1d00 */
[----:B------:R-:W-:Y:S02]  /*2460*/  FSEL R6, R5, +INF , P1 ;  /* 0x7f80000005067808 */ /* 0x000fe40000800000 */
[----:B------:R-:W-:Y:S01]  /*2470*/  FSEL R21, R8, +INF , P1 ;  /* 0x7f80000008157808 */ /* 0x000fe20000800000 */
[----:B------:R-:W-:Y:S03]  /*2480*/  BAR.SYNC.DEFER_BLOCKING 0x0 ;  /* 0x0000000000007b1d */ /* 0x000fe60000010000 */
[C---:B------:R-:W-:Y:S02]  /*2490*/  FSETP.GEU.AND P6, PT, R6.reuse, R21, PT ;  /* 0x000000150600720b */ /* 0x040fe40003fce000 */
[----:B------:R-:W-:Y:S02]  /*24a0*/  FSETP.NAN.AND P5, PT, R6, R6, PT ;  /* 0x000000060600720b */ /* 0x000fe40003fa8000 */
[----:B0-----:R-:W-:-:S09]  /*24b0*/  FSEL R13, R9, +INF , P1 ;  /* 0x7f800000090d7808 */ /* 0x001fd20000800000 */
[----:B------:R-:W-:-:S04]  /*24c0*/  @P6 FSEL R6, R6, R21, P5 ;  /* 0x0000001506066208 */ /* 0x000fc80002800000 */
[C---:B------:R-:W-:Y:S02]  /*24d0*/  FSETP.GEU.AND P6, PT, R6.reuse, R13, PT ;  /* 0x0000000d0600720b */ /* 0x040fe40003fce000 */
[----:B------:R-:W-:-:S11]  /*24e0*/  FSETP.NAN.AND P5, PT, R6, R6, PT ;  /* 0x000000060600720b */ /* 0x000fd60003fa8000 */
[----:B------:R-:W-:Y:S02]  /*24f0*/  @P6 FSEL R6, R6, R13, P5 ;  /* 0x0000000d06066208 */ /* 0x000fe40002800000 */
[----:B------:R-:W-:-:S04]  /*2500*/  FSEL R13, R16, +INF , P1 ;  /* 0x7f800000100d7808 */ /* 0x000fc80000800000 */
[C---:B------:R-:W-:Y:S02]  /*2510*/  FSETP.GEU.AND P6, PT, R6.reuse, R13, PT ;  /* 0x0000000d0600720b */ /* 0x040fe40003fce000 */
[----:B------:R-:W-:Y:S02]  /*2520*/  FSETP.NAN.AND P5, PT, R6, R6, PT ;  /* 0x000000060600720b */ /* 0x000fe40003fa8000 */
[----:B-1----:R-:W-:-:S09]  /*2530*/  FSEL R3, R17, +INF , P1 ;  /* 0x7f80000011037808 */ /* 0x002fd20000800000 */
[----:B------:R-:W-:-:S04]  /*2540*/  @P6 FSEL R6, R6, R13, P5 ;  /* 0x0000000d06066208 */ /* 0x000fc80002800000 */
[C---:B------:R-:W-:Y:S02]  /*2550*/  FSETP.GEU.AND P6, PT, R6.reuse, R3, PT ;  /* 0x000000030600720b */ /* 0x040fe40003fce000 */
[----:B------:R-:W-:-:S11]  /*2560*/  FSETP.NAN.AND P5, PT, R6, R6, PT ;  /* 0x000000060600720b */ /* 0x000fd60003fa8000 */
[----:B------:R-:W-:Y:S02]  /*2570*/  @P6 FSEL R6, R6, R3, P5 ;  /* 0x0000000306066208 */ /* 0x000fe40002800000 */
[----:B------:R-:W-:-:S04]  /*2580*/  FSEL R3, R14, +INF , P1 ;  /* 0x7f8000000e037808 */ /* 0x000fc80000800000 */
[C---:B------:R-:W-:Y:S02]  /*2590*/  FSETP.GEU.AND P6, PT, R6.reuse, R3, PT ;  /* 0x000000030600720b */ /* 0x040fe40003fce000 */
[----:B------:R-:W-:Y:S02]  /*25a0*/  PRMT R7, R7, 0x7632, R7 ;  /* 0x0000763207077816 */ /* 0x000fe40000000007 */
[----:B------:R-:W-:Y:S02]  /*25b0*/  FSETP.NAN.AND P5, PT, R6, R6, PT ;  /* 0x000000060600720b */ /* 0x000fe40003fa8000 */
[----:B------:R-:W-:Y:S01]  /*25c0*/  PRMT R15, R15, 0x7632, R15 ;  /* 0x000076320f0f7816 */ /* 0x000fe2000000000f */
[----:B------:R-:W-:Y:S01]  /*25d0*/  IMAD.U32 R2, R7, 0x10000, RZ ;  /* 0x0001000007027824 */ /* 0x000fe200078e00ff */
[----:B------:R-:W-:-:S03]  /*25e0*/  PRMT R11, R11, 0x7632, R11 ;  /* 0x000076320b0b7816 */ /* 0x000fc6000000000b */
[----:B------:R-:W-:Y:S02]  /*25f0*/  IMAD.U32 R15, R15, 0x10000, RZ ;  /* 0x000100000f0f7824 */ /* 0x000fe400078e00ff */
[----:B------:R-:W-:Y:S02]  /*2600*/  @P6 FSEL R6, R6, R3, P5 ;  /* 0x0000000306066208 */ /* 0x000fe40002800000 */
[----:B------:R-:W-:Y:S01]  /*2610*/  FSEL R3, R10, +INF , P1 ;  /* 0x7f8000000a037808 */ /* 0x000fe20000800000 */
[----:B------:R-:W-:Y:S01]  /*2620*/  FADD R19, R2, R19 ;  /* 0x0000001302137221 */ /* 0x000fe20000000000 */
[----:B------:R-:W-:Y:S01]  /*2630*/  IMAD.U32 R2, R11, 0x10000, RZ ;  /* 0x000100000b027824 */ /* 0x000fe200078e00ff */
[----:B------:R-:W-:Y:S01]  /*2640*/  FADD R15, -R56, R15 ;  /* 0x0000000f380f7221 */ /* 0x000fe20000000100 */
[----:B------:R-:W-:Y:S02]  /*2650*/  FSETP.GEU.AND P6, PT, R6, R3, PT ;  /* 0x000000030600720b */ /* 0x000fe40003fce000 */
[----:B------:R-:W-:Y:S01]  /*2660*/  FADD R12, R2, R23 ;  /* 0x00000017020c7221 */ /* 0x000fe20000000000 */
[----:B------:R-:W-:Y:S01]  /*2670*/  FMUL R15, R4, R15 ;  /* 0x0000000f040f7220 */ /* 0x000fe20000400000 */
[----:B------:R-:W-:Y:S01]  /*2680*/  FADD R2, R19, 1 ;  /* 0x3f80000013027421 */ /* 0x000fe20000000000 */
[----:B------:R-:W-:-:S03]  /*2690*/  FSETP.NAN.AND P5, PT, R6, R6, PT ;  /* 0x000000060600720b */ /* 0x000fc60003fa8000 */
[----:B------:R-:W-:-:S05]  /*26a0*/  FFMA R15, R15, R2, R12 ;  /* 0x000000020f0f7223 */ /* 0x000fca000000000c */
[----:B------:R-:W-:Y:S02]  /*26b0*/  @P6 FSEL R6, R6, R3, P5 ;  /* 0x0000000306066208 */ /* 0x000fe40002800000 */
[----:B------:R-:W-:-:S04]  /*26c0*/  FSEL R13, R15, +INF , P1 ;  /* 0x7f8000000f0d7808 */ /* 0x000fc80000800000 */
[C---:B------:R-:W-:Y:S02]  /*26d0*/  FSETP.GEU.AND P6, PT, R6.reuse, R13, PT ;  /* 0x0000000d0600720b */ /* 0x040fe40003fce000 */
[----:B------:R-:W-:-:S11]  /*26e0*/  FSETP.NAN.AND P5, PT, R6, R6, PT ;  /* 0x000000060600720b */ /* 0x000fd60003fa8000 */
[----:B------:R-:W-:-:S04]  /*26f0*/  @P6 FSEL R6, R6, R13, P5 ;  /* 0x0000000d06066208 */ /* 0x000fc80002800000 */
[----:B------:R-:W-:Y:S01]  /*2700*/  FSETP.NAN.AND P5, PT, R6, R6, PT ;  /* 0x000000060600720b */ /* 0x000fe20003fa8000 */
[----:B--2---:R-:W-:Y:S02]  /*2710*/  IMAD.U32 R11, R24, 0x10000, RZ ;  /* 0x00010000180b7824 */ /* 0x004fe400078e00ff */
[----:B---3--:R-:W-:Y:S02]  /*2720*/  IMAD.U32 R3, R48, 0x10000, RZ ;  /* 0x0001000030037824 */ /* 0x008fe400078e00ff */
[----:B----4-:R-:W-:Y:S02]  /*2730*/  FADD R11, R11, R28 ;  /* 0x0000001c0b0b7221 */ /* 0x010fe40000000000 */
[----:B------:R-:W-:Y:S01]  /*2740*/  FADD R3, -R56, R3 ;  /* 0x0000000338037221 */ /* 0x000fe20000000100 */
[----:B-----5:R-:W-:Y:S01]  /*2750*/  IMAD.U32 R7, R44, 0x10000, RZ ;  /* 0x000100002c077824 */ /* 0x020fe200078e00ff */
[----:B------:R-:W-:Y:S02]  /*2760*/  FADD R11, R11, 1 ;  /* 0x3f8000000b0b7421 */ /* 0x000fe40000000000 */
[----:B------:R-:W-:Y:S01]  /*2770*/  FMUL R2, R4, R3 ;  /* 0x0000000304027220 */ /* 0x000fe20000400000 */
[----:B------:R-:W-:Y:S01]  /*2780*/  FADD R7, R7, R36 ;  /* 0x0000002407077221 */ /* 0x000fe20000000000 */
[----:B------:R-:W-:-:S02]  /*2790*/  PRMT R24, R24, 0x7632, R24 ;  /* 0x0000763218187816 */ /* 0x000fc40000000018 */
[----:B------:R-:W-:Y:S01]  /*27a0*/  PRMT R48, R48, 0x7632, R48 ;  /* 0x0000763230307816 */ /* 0x000fe20000000030 */
[----:B------:R-:W-:Y:S01]  /*27b0*/  FFMA R2, R2, R11, R7 ;  /* 0x0000000b02027223 */ /* 0x000fe20000000007 */
[----:B------:R-:W-:Y:S01]  /*27c0*/  PRMT R44, R44, 0x7632, R44 ;  /* 0x000076322c2c7816 */ /* 0x000fe2000000002c */
[----:B------:R-:W-:Y:S02]  /*27d0*/  IMAD.U32 R24, R24, 0x10000, RZ ;  /* 0x0001000018187824 */ /* 0x000fe400078e00ff */
[----:B------:R-:W-:Y:S01]  /*27e0*/  IMAD.U32 R3, R48, 0x10000, RZ ;  /* 0x0001000030037824 */ /* 0x000fe200078e00ff */
[----:B------:R-:W-:Y:S01]  /*27f0*/  FSEL R19, R2, +INF , P1 ;  /* 0x7f80000002137808 */ /* 0x000fe20000800000 */
[----:B------:R-:W-:Y:S01]  /*2800*/  IMAD.U32 R44, R44, 0x10000, RZ ;  /* 0x000100002c2c7824 */ /* 0x000fe200078e00ff */
[----:B------:R-:W-:Y:S01]  /*2810*/  FADD R24, R24, R29 ;  /* 0x0000001d18187221 */ /* 0x000fe20000000000 */
[----:B------:R-:W-:Y:S01]  /*2820*/  FADD R3, -R56, R3 ;  /* 0x0000000338037221 */ /* 0x000fe20000000100 */
[----:B------:R-:W-:Y:S01]  /*2830*/  FSETP.GEU.AND P6, PT, R6, R19, PT ;  /* 0x000000130600720b */ /* 0x000fe20003fce000 */
[----:B------:R-:W-:Y:S01]  /*2840*/  FADD R44, R44, R37 ;  /* 0x000000252c2c7221 */ /* 0x000fe20000000000 */
[----:B------:R-:W-:Y:S01]  /*2850*/  FADD R24, R24, 1 ;  /* 0x3f80000018187421 */ /* 0x000fe20000000000 */
[----:B------:R-:W-:-:S04]  /*2860*/  FMUL R3, R4, R3 ;  /* 0x0000000304037220 */ /* 0x000fc80000400000 */
[----:B------:R-:W-:Y:S01]  /*2870*/  FFMA R3, R3, R24, R44 ;  /* 0x0000001803037223 */ /* 0x000fe2000000002c */
[----:B------:R-:W-:Y:S02]  /*2880*/  IMAD.U32 R13, R25, 0x10000, RZ ;  /* 0x00010000190d7824 */ /* 0x000fe400078e00ff */
[----:B------:R-:W-:-:S03]  /*2890*/  IMAD.U32 R7, R49, 0x10000, RZ ;  /* 0x0001000031077824 */ /* 0x000fc600078e00ff */
[----:B------:R-:W-:Y:S02]  /*28a0*/  @P6 FSEL R6, R6, R19, P5 ;  /* 0x0000001306066208 */ /* 0x000fe40002800000 */
[----:B------:R-:W-:Y:S01]  /*28b0*/  FSEL R19, R3, +INF , P1 ;  /* 0x7f80000003137808 */ /* 0x000fe20000800000 */
[----:B------:R-:W-:Y:S01]  /*28c0*/  IMAD.U32 R11, R45, 0x10000, RZ ;  /* 0x000100002d0b7824 */ /* 0x000fe200078e00ff */
[----:B------:R-:W-:Y:S01]  /*28d0*/  FADD R13, R13, R30 ;  /* 0x0000001e0d0d7221 */ /* 0x000fe20000000000 */
[----:B------:R-:W-:Y:S01]  /*28e0*/  FADD R7, -R56, R7 ;  /* 0x0000000738077221 */ /* 0x000fe20000000100 */
[----:B------:R-:W-:Y:S01]  /*28f0*/  FSETP.GEU.AND P6, PT, R6, R19, PT ;  /* 0x000000130600720b */ /* 0x000fe20003fce000 */
[----:B------:R-:W-:Y:S01]  /*2900*/  FADD R38, R11, R38 ;  /* 0x000000260b267221 */ /* 0x000fe20000000000 */
[----:B------:R-:W-:Y:S01]  /*2910*/  FADD R12, R13, 1 ;  /* 0x3f8000000d0c7421 */ /* 0x000fe20000000000 */
[----:B------:R-:W-:Y:S01]  /*2920*/  FMUL R7, R4, R7 ;  /* 0x0000000704077220 */ /* 0x000fe20000400000 */
[----:B------:R-:W-:-:S02]  /*2930*/  PRMT R25, R25, 0x7632, R25 ;  /* 0x0000763219197816 */ /* 0x000fc40000000019 */
[----:B------:R-:W-:Y:S01]  /*2940*/  PRMT R49, R49, 0x7632, R49 ;  /* 0x0000763231317816 */ /* 0x000fe20000000031 */
[----:B------:R-:W-:Y:S01]  /*2950*/  FFMA R7, R7, R12, R38 ;  /* 0x0000000c07077223 */ /* 0x000fe20000000026 */
[C---:B------:R-:W-:Y:S01]  /*2960*/  FSETP.NAN.AND P5, PT, R6.reuse, R6, PT ;  /* 0x000000060600720b */ /* 0x040fe20003fa8000 */
[----:B------:R-:W-:Y:S01]  /*2970*/  IMAD.U32 R18, R25, 0x10000, RZ ;  /* 0x0001000019127824 */ /* 0x000fe200078e00ff */
[----:B------:R-:W-:Y:S01]  /*2980*/  PRMT R45, R45, 0x7632, R45 ;  /* 0x000076322d2d7816 */ /* 0x000fe2000000002d */
[----:B------:R-:W-:Y:S01]  /*2990*/  IMAD.U32 R49, R49, 0x10000, RZ ;  /* 0x0001000031317824 */ /* 0x000fe200078e00ff */
[----:B------:R-:W-:Y:S02]  /*29a0*/  FSEL R13, R7, +INF , P1 ;  /* 0x7f800000070d7808 */ /* 0x000fe40000800000 */
[----:B------:R-:W-:Y:S01]  /*29b0*/  @P6 FSEL R6, R6, R19, P5 ;  /* 0x0000001306066208 */ /* 0x000fe20002800000 */
[----:B------:R-:W-:Y:S01]  /*29c0*/  FADD R18, R18, R31 ;  /* 0x0000001f12127221 */ /* 0x000fe20000000000 */
[----:B------:R-:W-:Y:S01]  /*29d0*/  IMAD.U32 R12, R45, 0x10000, RZ ;  /* 0x000100002d0c7824 */ /* 0x000fe200078e00ff */
[----:B------:R-:W-:Y:S01]  /*29e0*/  FADD R49, -R56, R49 ;  /* 0x0000003138317221 */ /* 0x000fe20000000100 */
[----:B------:R-:W-:Y:S01]  /*29f0*/  FSETP.GEU.AND P6, PT, R6, R13, PT ;  /* 0x0000000d0600720b */ /* 0x000fe20003fce000 */
[----:B------:R-:W-:Y:S01]  /*2a00*/  FADD R11, R18, 1 ;  /* 0x3f800000120b7421 */ /* 0x000fe20000000000 */
[----:B------:R-:W-:Y:S01]  /*2a10*/  FADD R39, R12, R39 ;  /* 0x000000270c277221 */ /* 0x000fe20000000000 */
[----:B------:R-:W-:Y:S01]  /*2a20*/  FMUL R18, R4, R49 ;  /* 0x0000003104127220 */ /* 0x000fe20000400000 */
[----:B------:R-:W-:-:S03]  /*2a30*/  FSETP.NAN.AND P5, PT, R6, R6, PT ;  /* 0x000000060600720b */ /* 0x000fc60003fa8000 */
[----:B------:R-:W-:Y:S01]  /*2a40*/  FFMA R18, R18, R11, R39 ;  /* 0x0000000b12127223 */ /* 0x000fe20000000027 */
[----:B------:R-:W-:Y:S02]  /*2a50*/  IMAD.U32 R19, R26, 0x10000, RZ ;  /* 0x000100001a137824 */ /* 0x000fe400078e00ff */
[----:B------:R-:W-:Y:S02]  /*2a60*/  IMAD.U32 R11, R50, 0x10000, RZ ;  /* 0x00010000320b7824 */ /* 0x000fe400078e00ff */
[----:B------:R-:W-:Y:S02]  /*2a70*/  FSEL R21, R18, +INF , P1 ;  /* 0x7f80000012157808 */ /* 0x000fe40000800000 */
[----:B------:R-:W-:Y:S01]  /*2a80*/  @P6 FSEL R6, R6, R13, P5 ;  /* 0x0000000d06066208 */ /* 0x000fe20002800000 */
        /* <DEDUP_REMOVED lines=10> */
[----:B------:R-:W-:Y:S01]  /*2b30*/  FSETP.NAN.AND P5, PT, R6, R6, PT ;  /* 0x000000060600720b */ /* 0x000fe20003fa8000 */
[----:B------:R-:W-:Y:S01]  /*2b40*/  IMAD.U32 R26, R26, 0x10000, RZ ;  /* 0x000100001a1a7824 */ /* 0x000fe200078e00ff */
[----:B------:R-:W-:Y:S01]  /*2b50*/  PRMT R46, R46, 0x7632, R46 ;  /* 0x000076322e2e7816 */ /* 0x000fe2000000002e */
[----:B------:R-:W-:Y:S01]  /*2b60*/  IMAD.U32 R13, R50, 0x10000, RZ ;  /* 0x00010000320d7824 */ /* 0x000fe200078e00ff */
        /* <DEDUP_REMOVED lines=31> */
[----:B------:R-:W-:Y:S01]  /*2d60*/  IMAD.U32 R12, R47, 0x10000, RZ ;  /* 0x000100002f0c7824 */ /* 0x000fe200078e00ff */
[----:B------:R-:W-:Y:S01]  /*2d70*/  FADD R51, -R56, R51 ;  /* 0x0000003338337221 */ /* 0x000fe20000000100 */
[----:B------:R-:W-:Y:S01]  /*2d80*/  FADD R22, R22, R35 ;  /* 0x0000002316167221 */ /* 0x000fe20000000000 */
[----:B------:R-:W-:Y:S01]  /*2d90*/  FSETP.GEU.AND P6, PT, R6, R13, PT ;  /* 0x0000000d0600720b */ /* 0x000fe20003fce000 */
[----:B------:R-:W-:Y:S01]  /*2da0*/  FADD R12, R12, R43 ;  /* 0x0000002b0c0c7221 */ /* 0x000fe20000000000 */
[----:B------:R-:W-:Y:S01]  /*2db0*/  FMUL R51, R4, R51 ;  /* 0x0000003304337220 */ /* 0x000fe20000400000 */
[----:B------:R-:W-:Y:S01]  /*2dc0*/  FADD R22, R22, 1 ;  /* 0x3f80000016167421 */ /* 0x000fe20000000000 */
[----:B------:R-:W-:-:S03]  /*2dd0*/  FSETP.NAN.AND P5, PT, R6, R6, PT ;  /* 0x000000060600720b */ /* 0x000fc60003fa8000 */
[----:B------:R-:W-:-:S05]  /*2de0*/  FFMA R22, R51, R22, R12 ;  /* 0x0000001633167223 */ /* 0x000fca000000000c */
[----:B------:R-:W-:Y:S02]  /*2df0*/  FSEL R21, R22, +INF , P1 ;  /* 0x7f80000016157808 */ /* 0x000fe40000800000 */
[----:B------:R-:W-:-:S04]  /*2e00*/  @P6 FSEL R6, R6, R13, P5 ;  /* 0x0000000d06066208 */ /* 0x000fc80002800000 */
[C---:B------:R-:W-:Y:S02]  /*2e10*/  FSETP.GEU.AND P6, PT, R6.reuse, R21, PT ;  /* 0x000000150600720b */ /* 0x040fe40003fce000 */
[----:B------:R-:W-:-:S11]  /*2e20*/  FSETP.NAN.AND P5, PT, R6, R6, PT ;  /* 0x000000060600720b */ /* 0x000fd60003fa8000 */
[----:B------:R-:W-:-:S05]  /*2e30*/  @P6 FSEL R6, R6, R21, P5 ;  /* 0x0000001506066208 */ /* 0x000fca0002800000 */
[----:B------:R-:W0:Y:S01]  /*2e40*/  SHFL.BFLY PT, R13, R6, 0x10, 0x1f ;  /* 0x0e001f00060d7f89 */ /* 0x000e2200000e0000 */
[C---:B------:R-:W-:Y:S02]  /*2e50*/  FSETP.NAN.AND P5, PT, R6.reuse, R6, PT ;  /* 0x000000060600720b */ /* 0x040fe40003fa8000 */
[----:B0-----:R-:W-:-:S13]  /*2e60*/  FSETP.GEU.AND P6, PT, R6, R13, PT ;  /* 0x0000000d0600720b */ /* 0x001fda0003fce000 */
        /* <DEDUP_REMOVED lines=10> */
[----:B------:R-:W-:Y:S02]  /*2f10*/  FSETP.NAN.AND P5, PT, R6, R6, PT ;  /* 0x000000060600720b */ /* 0x000fe40003fa8000 */
[----:B------:R-:W-:Y:S02]  /*2f20*/  FSEL R4, R5, -INF , P1 ;  /* 0xff80000005047808 */ /* 0x000fe40000800000 */
[----:B------:R-:W-:Y:S02]  /*2f30*/  FSEL R21, R8, -INF , P1 ;  /* 0xff80000008157808 */ /* 0x000fe40000800000 */
[----:B0-----:R-:W-:-:S13]  /*2f40*/  FSETP.GEU.AND P6, PT, R6, R13, PT ;  /* 0x0000000d0600720b */ /* 0x001fda0003fce000 */
[----:B------:R-:W-:Y:S02]  /*2f50*/  @P6 FSEL R6, R6, R13, P5 ;  /* 0x0000000d06066208 */ /* 0x000fe40002800000 */
[C---:B------:R-:W-:Y:S02]  /*2f60*/  FSETP.GT.AND P5, PT, R4.reuse, R21, PT ;  /* 0x000000150400720b */ /* 0x040fe40003fa4000 */
[----:B------:R-:W-:Y:S02]  /*2f70*/  FSETP.NAN.AND P6, PT, R4, R4, PT ;  /* 0x000000040400720b */ /* 0x000fe40003fc8000 */
[----:B------:R-:W-:-:S09]  /*2f80*/  FSEL R13, R9, -INF , P1 ;  /* 0xff800000090d7808 */ /* 0x000fd20000800000 */
[----:B------:R-:W-:-:S04]  /*2f90*/  @!P5 FSEL R4, R4, R21, P6 ;  /* 0x000000150404d208 */ /* 0x000fc80003000000 */
        /* <DEDUP_REMOVED lines=48> */
[----:B------:R-:W-:Y:S02]  /*32a0*/  FSETP.GT.AND P5, PT, R4, R13, PT ;  /* 0x0000000d0400720b */ /* 0x000fe40003fa4000 */
[----:B------:R-:W-:Y:S01]  /*32b0*/  F2FP.BF16.PACK_AB R12, R8, R5 ;  /* 0x00000005080c723e */ /* 0x000fe200000010ff */
[----:B------:R-:W-:Y:S01]  /*32c0*/  IMAD.SHL.U32 R5, R0, 0x10, RZ ;  /* 0x0000001000057824 */ /* 0x000fe200078e00ff */
[----:B------:R-:W-:Y:S02]  /*32d0*/  FSETP.NAN.AND P6, PT, R4, R4, PT ;  /* 0x000000040400720b */ /* 0x000fe40003fc8000 */
[----:B------:R-:W-:Y:S02]  /*32e0*/  F2FP.BF16.PACK_AB R8, R3, R2 ;  /* 0x000000020308723e */ /* 0x000fe400000010ff */
[----:B------:R-:W-:Y:S02]  /*32f0*/  LOP3.LUT R3, R5, 0xff0, RZ, 0xc0, !PT ;  /* 0x00000ff005037812 */ /* 0x000fe400078ec0ff */
[----:B------:R-:W-:-:S02]  /*3300*/  FSEL R21, R22, -INF , P1 ;  /* 0xff80000016157808 */ /* 0x000fc40000800000 */
[----:B------:R-:W-:Y:S02]  /*3310*/  F2FP.BF16.PACK_AB R15, R15, R10 ;  /* 0x0000000a0f0f723e */ /* 0x000fe400000010ff */
[----:B------:R-:W-:Y:S01]  /*3320*/  @!P5 FSEL R4, R4, R13, P6 ;  /* 0x0000000d0404d208 */ /* 0x000fe20003000000 */
[----:B------:R-:W-:Y:S01]  /*3330*/  IMAD.SHL.U32 R3, R3, 0x2, RZ ;  /* 0x0000000203037824 */ /* 0x000fe200078e00ff */
[----:B------:R-:W-:Y:S02]  /*3340*/  F2FP.BF16.PACK_AB R13, R16, R9 ;  /* 0x00000009100d723e */ /* 0x000fe400000010ff */
[----:B------:R-:W-:Y:S02]  /*3350*/  F2FP.BF16.PACK_AB R10, R20, R11 ;  /* 0x0000000b140a723e */ /* 0x000fe400000010ff */
[----:B------:R-:W-:Y:S02]  /*3360*/  F2FP.BF16.PACK_AB R14, R14, R17 ;  /* 0x000000110e0e723e */ /* 0x000fe400000010ff */
[----:B------:R-:W-:-:S02]  /*3370*/  F2FP.BF16.PACK_AB R9, R18, R7 ;  /* 0x000000071209723e */ /* 0x000fc400000010ff */
[----:B------:R-:W-:Y:S02]  /*3380*/  F2FP.BF16.PACK_AB R11, R22, R19 ;  /* 0x00000013160b723e */ /* 0x000fe400000010ff */
[C---:B------:R-:W-:Y:S01]  /*3390*/  FSETP.GT.AND P5, PT, R4.reuse, R21, PT ;  /* 0x000000150400720b */ /* 0x040fe20003fa4000 */
[----:B------:R-:W-:Y:S04]  /*33a0*/  STS.128 [R3], R12 ;  /* 0x0000000c03007388 */ /* 0x000fe80000000c00 */
[----:B------:R-:W-:Y:S04]  /*33b0*/  STS.128 [R3+0x10], R8 ;  /* 0x0000100803007388 */ /* 0x000fe80000000c00 */
[----:B------:R-:W0:Y:S04]  /*33c0*/  SHFL.BFLY PT, R25, R6, 0x1, 0x1f ;  /* 0x0c201f0006197f89 */ /* 0x000e2800000e0000 */
[----:B------:R-:W-:Y:S01]  /*33d0*/  BAR.SYNC.DEFER_BLOCKING 0x0 ;  /* 0x0000000000007b1d */ /* 0x000fe20000010000 */
[----:B------:R-:W-:Y:S01]  /*33e0*/  FSETP.NAN.AND P6, PT, R4, R4, PT ;  /* 0x000000040400720b */ /* 0x000fe20003fc8000 */
[----:B------:R-:W-:-:S03]  /*33f0*/  IMAD.SHL.U32 R2, R0, 0x8, RZ ;  /* 0x0000000800027824 */ /* 0x000fc600078e00ff */
[----:B------:R-:W-:Y:S02]  /*3400*/  @!P5 FSEL R4, R4, R21, P6 ;  /* 0x000000150404d208 */ /* 0x000fe40003000000 */
[----:B------:R-:W-:-:S03]  /*3410*/  LOP3.LUT R2, R2, 0x7f8, RZ, 0xc0, !PT ;  /* 0x000007f802027812 */ /* 0x000fc600078ec0ff */
[----:B------:R-:W1:Y:S02]  /*3420*/  SHFL.BFLY PT, R7, R4, 0x10, 0x1f ;  /* 0x0e001f0004077f89 */ /* 0x000e6400000e0000 */
[----:B------:R-:W-:Y:S01]  /*3430*/  IMAD.SHL.U32 R5, R2, 0x2, RZ ;  /* 0x0000000202057824 */ /* 0x000fe200078e00ff */
[----:B0-----:R-:W-:-:S04]  /*3440*/  FSETP.GEU.AND P6, PT, R6, R25, PT ;  /* 0x000000190600720b */ /* 0x001fc80003fce000 */
[----:B------:R-:W0:Y:S04]  /*3450*/  LDS.128 R20, [R5] ;  /* 0x0000000005147984 */ /* 0x000e280000000c00 */
[----:B------:R-:W2:Y:S01]  /*3460*/  LDS.128 R16, [R5+0x1000] ;  /* 0x0010000005107984 */ /* 0x000ea20000000c00 */
[----:B------:R-:W-:-:S04]  /*3470*/  FSETP.NAN.AND P5, PT, R6, R6, PT ;  /* 0x000000060600720b */ /* 0x000fc80003fa8000 */
[----:B------:R-:W-:Y:S02]  /*3480*/  @P6 SEL R6, R6, R25, P5 ;  /* 0x0000001906066207 */ /* 0x000fe40002800000 */
[C---:B-1----:R-:W-:Y:S02]  /*3490*/  FSETP.GT.AND P5, PT, R4.reuse, R7, PT ;  /* 0x000000070400720b */ /* 0x042fe40003fa4000 */
[----:B------:R-:W-:Y:S02]  /*34a0*/  FSETP.NAN.AND P6, PT, R4, R4, PT ;  /* 0x000000040400720b */ /* 0x000fe40003fc8000 */
[----:B------:R-:W-:Y:S01]  /*34b0*/  LOP3.LUT R24, R2, 0x800, RZ, 0xfc, !PT ;  /* 0x0000080002187812 */ /* 0x000fe200078efcff */
[----:B------:R-:W-:Y:S02]  /*34c0*/  IMAD.MOV.U32 R9, RZ, RZ, 0x2 ;  /* 0x00000002ff097424 */ /* 0x000fe400078e00ff */
[----:B------:R-:W-:-:S06]  /*34d0*/  IMAD R2, R53, 0xc00, R2 ;  /* 0x00000c0035027824 */ /* 0x000fcc00078e0202 */
[----:B------:R-:W-:Y:S02]  /*34e0*/  @!P5 FSEL R4, R4, R7, P6 ;  /* 0x000000070404d208 */ /* 0x000fe40003000000 */
[----:B------:R-:W-:Y:S01]  /*34f0*/  ISETP.LT.U32.AND P5, PT, R24, 0xc00, !P2 ;  /* 0x00000c001800780c */ /* 0x000fe200057a1070 */
[----:B------:R-:W-:Y:S02]  /*3500*/  IMAD R8, R53, 0xc00, R24 ;  /* 0x00000c0035087824 */ /* 0x000fe400078e0218 */
[----:B------:R-:W-:-:S04]  /*3510*/  IMAD.WIDE R2, R2, R9, c[0x0][0x178] ;  /* 0x00005e0002027625 */ /* 0x000fc800078e0209 */
[----:B------:R-:W-:Y:S01]  /*3520*/  IMAD.WIDE R8, R8, R9, c[0x0][0x178] ;  /* 0x00005e0008087625 */ /* 0x000fe200078e0209 */
[----:B0-----:R-:W-:Y:S05]  /*3530*/  @!P2 STG.E.128 [R2.64], R20 ;  /* 0x000000140200a986 */ /* 0x001fea000c101d04 */
[----:B--2---:R-:W-:Y:S01]  /*3540*/  @P5 STG.E.128 [R8.64], R16 ;  /* 0x0000001008005986 */ /* 0x004fe2000c101d04 */
[----:B------:R-:W-:-:S04]  /*3550*/  SHF.R.U32.HI R5, RZ, 0x3, R0 ;  /* 0x00000003ff057819 */ /* 0x000fc80000011600 */
[----:B------:R-:W-:Y:S01]  /*3560*/  LOP3.LUT R7, R5, 0x1c, RZ, 0xc0, !PT ;  /* 0x0000001c05077812 */ /* 0x000fe200078ec0ff */
[----:B------:R-:W-:Y:S06]  /*3570*/  BAR.SYNC.DEFER_BLOCKING 0x0 ;  /* 0x0000000000007b1d */ /* 0x000fec0000010000 */
[----:B------:R-:W-:Y:S04]  /*3580*/  @!P4 STS [R7], R6 ;  /* 0x000000060700c388 */ /* 0x000fe80000000800 */
[----:B------:R-:W-:Y:S06]  /*3590*/  BAR.SYNC.DEFER_BLOCKING 0x0 ;  /* 0x0000000000007b1d */ /* 0x000fec0000010000 */
[----:B------:R-:W-:Y:S04]  /*35a0*/  @!P3 LDS R55, [R0.X4] ;  /* 0x000000000037b984 */ /* 0x000fe80000004800 */
[----:B------:R-:W0:Y:S01]  /*35b0*/  SHFL.BFLY PT, R5, R4, 0x8, 0x1f ;  /* 0x0d001f0004057f89 */ /* 0x000e2200000e0000 */
[----:B------:R-:W-:-:S02]  /*35c0*/  FSETP.NAN.AND P5, PT, R4, R4, PT ;  /* 0x000000040400720b */ /* 0x000fc40003fa8000 */
[----:B0-----:R-:W-:Y:S01]  /*35d0*/  FSETP.GT.AND P2, PT, R4, R5, PT ;  /* 0x000000050400720b */ /* 0x001fe20003f44000 */
[----:B------:R-:W0:-:S12]  /*35e0*/  SHFL.BFLY PT, R2, R55, 0x4, 0x1f ;  /* 0x0c801f0037027f89 */ /* 0x000e1800000e0000 */
[----:B------:R-:W-:-:S05]  /*35f0*/  @!P2 FSEL R4, R4, R5, P5 ;  /* 0x000000050404a208 */ /* 0x000fca0002800000 */
[----:B------:R-:W1:Y:S01]  /*3600*/  SHFL.BFLY PT, R5, R4, 0x4, 0x1f ;  /* 0x0c801f0004057f89 */ /* 0x000e6200000e0000 */
[C---:B------:R-:W-:Y:S02]  /*3610*/  FSETP.NAN.AND P5, PT, R55.reuse, R55, PT ;  /* 0x000000373700720b */ /* 0x040fe40003fa8000 */
[----:B0-----:R-:W-:-:S04]  /*3620*/  FSETP.GEU.AND P6, PT, R55, R2, PT ;  /* 0x000000023700720b */ /* 0x001fc80003fce000 */
[----:B------:R-:W-:-:S04]  /*3630*/  FSEL R2, R55, R2, !P6 ;  /* 0x0000000237027208 */ /* 0x000fc80007000000 */
[----:B------:R-:W-:-:S05]  /*3640*/  FSEL R3, R55, R2, P5 ;  /* 0x0000000237037208 */ /* 0x000fca0002800000 */
[----:B------:R-:W0:Y:S01]  /*3650*/  SHFL.BFLY PT, R2, R3, 0x2, 0x1f ;  /* 0x0c401f0003027f89 */ /* 0x000e2200000e0000 */
[C---:B-1----:R-:W-:Y:S02]  /*3660*/  FSETP.GT.AND P2, PT, R4.reuse, R5, PT ;  /* 0x000000050400720b */ /* 0x042fe40003f44000 */
[----:B------:R-:W-:-:S11]  /*3670*/  FSETP.NAN.AND P6, PT, R4, R4, PT ;  /* 0x000000040400720b */ /* 0x000fd60003fc8000 */
[----:B------:R-:W-:Y:S02]  /*3680*/  @!P2 FSEL R4, R4, R5, P6 ;  /* 0x000000050404a208 */ /* 0x000fe40003000000 */
[CC--:B0-----:R-:W-:Y:S02]  /*3690*/  FSETP.GEU.AND P6, PT, R3.reuse, R2.reuse, PT ;  /* 0x000000020300720b */ /* 0x0c1fe40003fce000 */
[C---:B------:R-:W-:Y:S01]  /*36a0*/  FSETP.NAN.AND P5, PT, R3.reuse, R3, PT ;  /* 0x000000030300720b */ /* 0x040fe20003fa8000 */
[----:B------:R-:W0:Y:S10]  /*36b0*/  SHFL.BFLY PT, R5, R4, 0x2, 0x1f ;  /* 0x0c401f0004057f89 */ /* 0x000e3400000e0000 */
[----:B------:R-:W-:-:S05]  /*36c0*/  @P6 FSEL R3, R3, R2, P5 ;  /* 0x0000000203036208 */ /* 0x000fca0002800000 */
[----:B------:R-:W1:Y:S01]  /*36d0*/  SHFL.BFLY PT, R2, R3, 0x1, 0x1f ;  /* 0x0c201f0003027f89 */ /* 0x000e6200000e0000 */
[C---:B0-----:R-:W-:Y:S02]  /*36e0*/  FSETP.GT.AND P2, PT, R4.reuse, R5, PT ;  /* 0x000000050400720b */ /* 0x041fe40003f44000 */
[----:B------:R-:W-:Y:S02]  /*36f0*/  FSETP.NAN.AND P5, PT, R4, R4, PT ;  /* 0x000000040400720b */ /* 0x000fe40003fa8000 */
[----:B-1----:R-:W-:-:S09]  /*3700*/  FSETP.GEU.AND P6, PT, R3, R2, PT ;  /* 0x000000020300720b */ /* 0x002fd20003fce000 */
[----:B------:R-:W-:Y:S02]  /*3710*/  @!P2 FSEL R4, R4, R5, P5 ;  /* 0x000000050404a208 */ /* 0x000fe40002800000 */
[----:B------:R-:W-:-:S04]  /*3720*/  FSETP.NAN.AND P5, PT, R3, R3, PT ;  /* 0x000000030300720b */ /* 0x000fc80003fa8000 */
[----:B------:R-:W-:-:S05]  /*3730*/  @P6 SEL R3, R3, R2, P5 ;  /* 0x0000000203036207 */ /* 0x000fca0002800000 */
[----:B------:R-:W-:Y:S04]  /*3740*/  @P0 STS [R0.X4], R3 ;  /* 0x0000000300000388 */ /* 0x000fe80000004800 */
[----:B------:R-:W-:Y:S06]  /*3750*/  BAR.SYNC.DEFER_BLOCKING 0x0 ;  /* 0x0000000000007b1d */ /* 0x000fec0000010000 */
[----:B------:R-:W0:Y:S01]  /*3760*/  SHFL.BFLY PT, R5, R4, 0x1, 0x1f ;  /* 0x0c201f0004057f89 */ /* 0x000e2200000e0000 */
[----:B------:R-:W-:-:S03]  /*3770*/  FSETP.NAN.AND P5, PT, R4, R4, PT ;  /* 0x000000040400720b */ /* 0x000fc60003fa8000 */
[----:B------:R-:W-:Y:S04]  /*3780*/  LDS R22, [RZ] ;  /* 0x00000000ff167984 */ /* 0x000fe80000000800 */
[----:B------:R-:W-:Y:S01]  /*3790*/  BAR.SYNC.DEFER_BLOCKING 0x0 ;  /* 0x0000000000007b1d */ /* 0x000fe20000010000 */
[----:B0-----:R-:W-:-:S13]  /*37a0*/  FSETP.GT.AND P2, PT, R4, R5, PT ;  /* 0x000000050400720b */ /* 0x001fda0003f44000 */
[----:B------:R-:W-:-:S05]  /*37b0*/  @!P2 SEL R4, R4, R5, P5 ;  /* 0x000000050404a207 */ /* 0x000fca0002800000 */
[----:B------:R-:W-:Y:S04]  /*37c0*/  @!P4 STS [R7], R4 ;  /* 0x000000040700c388 */ /* 0x000fe80000000800 */
[----:B------:R-:W-:Y:S06]  /*37d0*/  BAR.SYNC.DEFER_BLOCKING 0x0 ;  /* 0x0000000000007b1d */ /* 0x000fec0000010000 */
[----:B------:R-:W0:Y:S04]  /*37e0*/  @!P3 LDS R54, [R0.X4] ;  /* 0x000000000036b984 */ /* 0x000e280000004800 */
[----:B0-----:R-:W0:Y:S01]  /*37f0*/  SHFL.BFLY PT, R5, R54, 0x4, 0x1f ;  /* 0x0c801f0036057f89 */ /* 0x001e2200000e0000 */
[----:B------:R-:W-:-:S02]  /*3800*/  FSETP.NAN.AND P3, PT, R54, R54, PT ;  /* 0x000000363600720b */ /* 0x000fc40003f68000 */
[----:B0-----:R-:W-:-:S04]  /*3810*/  FSETP.GT.AND P2, PT, R54, R5, PT ;  /* 0x000000053600720b */ /* 0x001fc80003f44000 */
[----:B------:R-:W-:-:S04]  /*3820*/  FSEL R5, R54, R5, P2 ;  /* 0x0000000536057208 */ /* 0x000fc80001000000 */
[----:B------:R-:W-:-:S05]  /*3830*/  FSEL R5, R54, R5, P3 ;  /* 0x0000000536057208 */ /* 0x000fca0001800000 */
[----:B------:R-:W0:Y:S01]  /*3840*/  SHFL.BFLY PT, R2, R5, 0x2, 0x1f ;  /* 0x0c401f0005027f89 */ /* 0x000e2200000e0000 */
[C---:B------:R-:W-:Y:S02]  /*3850*/  FSETP.NAN.AND P3, PT, R5.reuse, R5, PT ;  /* 0x000000050500720b */ /* 0x040fe40003f68000 */
[----:B0-----:R-:W-:-:S13]  /*3860*/  FSETP.GT.AND P2, PT, R5, R2, PT ;  /* 0x000000020500720b */ /* 0x001fda0003f44000 */
[----:B------:R-:W-:-:S05]  /*3870*/  @!P2 FSEL R5, R5, R2, P3 ;  /* 0x000000020505a208 */ /* 0x000fca0001800000 */
[----:B------:R-:W0:Y:S01]  /*3880*/  SHFL.BFLY PT, R2, R5, 0x1, 0x1f ;  /* 0x0c201f0005027f89 */ /* 0x000e2200000e0000 */
[C---:B------:R-:W-:Y:S02]  /*3890*/  FSETP.NAN.AND P3, PT, R5.reuse, R5, PT ;  /* 0x000000050500720b */ /* 0x040fe40003f68000 */
[----:B0-----:R-:W-:-:S13]  /*38a0*/  FSETP.GT.AND P2, PT, R5, R2, PT ;  /* 0x000000020500720b */ /* 0x001fda0003f44000 */
[----:B------:R-:W-:-:S05]  /*38b0*/  @!P2 SEL R5, R5, R2, P3 ;  /* 0x000000020505a207 */ /* 0x000fca0001800000 */
[----:B------:R0:W-:Y:S04]  /*38c0*/  @P0 STS [R0.X4], R5 ;  /* 0x0000000500000388 */ /* 0x0001e80000004800 */
[----:B------:R-:W-:Y:S06]  /*38d0*/  BAR.SYNC.DEFER_BLOCKING 0x0 ;  /* 0x0000000000007b1d */ /* 0x000fec0000010000 */
[----:B------:R-:W1:Y:S01]  /*38e0*/  LDS R23, [RZ] ;  /* 0x00000000ff177984 */ /* 0x000e620000000800 */
[----:B------:R-:W-:-:S04]  /*38f0*/  LOP3.LUT P0, RZ, R0, 0xff, RZ, 0xc0, !PT ;  /* 0x000000ff00ff7812 */ /* 0x000fc8000780c0ff */
[----:B------:R-:W-:Y:S01]  /*3900*/  ISETP.LT.AND P0, PT, R53, 0xe10, !P0 ;  /* 0x00000e103500780c */ /* 0x000fe20004701270 */
[----:B------:R-:W-:-:S04]  /*3910*/  IMAD.MOV.U32 R20, RZ, RZ, 0x2 ;  /* 0x00000002ff147424 */ /* 0x000fc800078e00ff */
[----:B------:R-:W-:-:S04]  /*3920*/  IMAD.WIDE R2, R53, R20, c[0x0][0x180] ;  /* 0x0000600035027625 */ /* 0x000fc800078e0214 */
[----:B------:R-:W-:Y:S01]  /*3930*/  IMAD.WIDE R8, R53, R20, c[0x0][0x188] ;  /* 0x0000620035087625 */ /* 0x000fe200078e0214 */
[----:B0-----:R-:W-:-:S03]  /*3940*/  CS2R R4, SRZ ;  /* 0x0000000000047805 */ /* 0x001fc6000001ff00 */
[----:B------:R-:W-:Y:S01]  /*3950*/  IMAD.WIDE R12, R53, R20, c[0x0][0x190] ;  /* 0x00006400350c7625 */ /* 0x000fe200078e0214 */
[----:B------:R-:W-:-:S03]  /*3960*/  CS2R R6, SRZ ;  /* 0x0000000000067805 */ /* 0x000fc6000001ff00 */
[----:B------:R-:W-:-:S04]  /*3970*/  IMAD.WIDE R14, R53, R20, c[0x0][0x198] ;  /* 0x00006600350e7625 */ /* 0x000fc800078e0214 */
[----:B------:R-:W-:-:S04]  /*3980*/  IMAD.WIDE R16, R53, R20, c[0x0][0x1a0] ;  /* 0x0000680035107625 */ /* 0x000fc800078e0214 */
[----:B------:R-:W-:Y:S01]  /*3990*/  IMAD.WIDE R18, R53, R20, c[0x0][0x1a8] ;  /* 0x00006a0035127625 */ /* 0x000fe200078e0214 */
[----:B-1----:R-:W-:-:S04]  /*39a0*/  F2FP.BF16.PACK_AB R10, R23, R22 ;  /* 0x00000016170a723e */ /* 0x002fc800000010ff */
[C---:B------:R-:W-:Y:S02]  /*39b0*/  PRMT R11, R10.reuse, 0x7632, R11 ;  /* 0x000076320a0b7816 */ /* 0x040fe4000000000b */
[C---:B------:R-:W-:Y:S02]  /*39c0*/  PRMT R0, R10.reuse, 0x7610, R0 ;  /* 0x000076100a007816 */ /* 0x040fe40000000000 */
[C---:B------:R-:W-:Y:S01]  /*39d0*/  PRMT R24, R10.reuse, 0x7632, R24 ;  /* 0x000076320a187816 */ /* 0x040fe20000000018 */
[----:B------:R0:W-:Y:S01]  /*39e0*/  @P0 STG.E.U16 [R2.64], R10 ;  /* 0x0000000a02000986 */ /* 0x0001e2000c101504 */
[C---:B------:R-:W-:Y:S02]  /*39f0*/  PRMT R25, R10.reuse, 0x7610, R25 ;  /* 0x000076100a197816 */ /* 0x040fe40000000019 */
[----:B------:R-:W-:Y:S01]  /*3a00*/  PRMT R26, R10, 0x7632, R26 ;  /* 0x000076320a1a7816 */ /* 0x000fe2000000001a */
[----:B------:R1:W-:Y:S04]  /*3a10*/  @P0 STG.E.U16 [R8.64], R11 ;  /* 0x0000000b08000986 */ /* 0x0003e8000c101504 */
[----:B------:R2:W-:Y:S01]  /*3a20*/  @P0 STG.E.U16 [R12.64], R0 ;  /* 0x000000000c000986 */ /* 0x0005e2000c101504 */
[----:B0-----:R-:W-:-:S03]  /*3a30*/  IMAD.WIDE R2, R52, R20, c[0x0][0x178] ;  /* 0x00005e0034027625 */ /* 0x001fc600078e0214 */
[----:B------:R0:W-:Y:S04]  /*3a40*/  @P0 STG.E.U16 [R14.64], R24 ;  /* 0x000000180e000986 */ /* 0x0001e8000c101504 */
[----:B------:R3:W-:Y:S04]  /*3a50*/  @P0 STG.E.U16 [R16.64], R25 ;  /* 0x0000001910000986 */ /* 0x0007e8000c101504 */
[----:B------:R4:W-:Y:S04]  /*3a60*/  @P0 STG.E.U16 [R18.64], R26 ;  /* 0x0000001a12000986 */ /* 0x0009e8000c101504 */
[----:B------:R5:W2:Y:S01]  /*3a70*/  @P1 LDG.E.EF.128 R4, [R2.64] ;  /* 0x0000000402041981 */ /* 0x000aa2000c0e1d00 */
[----:B------:R-:W-:Y:S01]  /*3a80*/  IADD3 R21, R52, 0x8, RZ ;  /* 0x0000000834157810 */ /* 0x000fe20007ffe0ff */
[----:B-1----:R-:W-:Y:S01]  /*3a90*/  CS2R R8, SRZ ;  /* 0x0000000000087805 */ /* 0x002fe2000001ff00 */
[----:B------:R-:W-:-:S03]  /*3aa0*/  CS2R R10, SRZ ;  /* 0x00000000000a7805 */ /* 0x000fc6000001ff00 */
[----:B------:R-:W-:-:S05]  /*3ab0*/  IMAD.WIDE R20, R21, R20, c[0x0][0x178] ;  /* 0x00005e0015147625 */ /* 0x000fca00078e0214 */
[----:B------:R-:W3:Y:S01]  /*3ac0*/  @P1 LDG.E.EF.128 R8, [R20.64] ;  /* 0x0000000414081981 */ /* 0x000ee2000c0e1d00 */
[----:B------:R-:W-:-:S04]  /*3ad0*/  FSETP.GE.AND P0, PT, R22, RZ, PT ;  /* 0x000000ff1600720b */ /* 0x000fc80003f06000 */
[----:B------:R-:W-:-:S05]  /*3ae0*/  FSEL R22, R22, RZ, !P0 ;  /* 0x000000ff16167208 */ /* 0x000fca0004000000 */
[----:B------:R-:W-:Y:S01]  /*3af0*/  FADD R22, RZ, -R22 ;  /* 0x80000016ff167221 */ /* 0x000fe20000000000 */
[----:B------:R-:W-:-:S04]  /*3b00*/  FSETP.GTU.AND P0, PT, R23, RZ, PT ;  /* 0x000000ff1700720b */ /* 0x000fc80003f0c000 */
[----:B------:R-:W-:Y:S02]  /*3b10*/  FSETP.NAN.AND P2, PT, R22, R22, PT ;  /* 0x000000161600720b */ /* 0x000fe40003f48000 */
[----:B------:R-:W-:-:S04]  /*3b20*/  FSEL R23, R23, RZ, P0 ;  /* 0x000000ff17177208 */ /* 0x000fc80000000000 */
[----:B------:R-:W-:-:S07]  /*3b30*/  FSETP.GT.AND P0, PT, R22, R23, PT ;  /* 0x000000171600720b */ /* 0x000fce0003f04000 */
[----:B------:R-:W-:-:S05]  /*3b40*/  @!P2 FSEL R22, R22, R23, P0 ;  /* 0x000000171616a208 */ /* 0x000fca0000000000 */
[----:B------:R-:W-:-:S05]  /*3b50*/  FMUL R22, R22, 0.0078740157186985015869 ;  /* 0x3c01020416167820 */ /* 0x000fca0000400000 */
[C---:B------:R-:W-:Y:S02]  /*3b60*/  FSETP.GT.AND P0, PT, R22.reuse, 9.9999997473787516356e-06, PT ;  /* 0x3727c5ac1600780b */ /* 0x040fe40003f04000 */
[----:B------:R-:W-:-:S11]  /*3b70*/  FSETP.NAN.AND P2, PT, R22, R22, PT ;  /* 0x000000161600720b */ /* 0x000fd60003f48000 */
[----:B------:R-:W-:-:S04]  /*3b80*/  @!P0 FSEL R22, R22, 9.9999997473787516356e-06, P2 ;  /* 0x3727c5ac16168808 */ /* 0x000fc80001000000 */
[C---:B------:R-:W-:Y:S02]  /*3b90*/  FSETP.GT.AND P0, PT, |R22|.reuse, 8.50705917302346158658e+37, PT ;  /* 0x7e8000001600780b */ /* 0x040fe40003f04200 */
[----:B------:R-:W-:-:S11]  /*3ba0*/  FSETP.GEU.AND P2, PT, |R22|, 1.175494350822287508e-38, PT ;  /* 0x008000001600780b */ /* 0x000fd60003f4e200 */
[----:B------:R-:W-:-:S04]  /*3bb0*/  @P0 FMUL R22, R22, 0.25 ;  /* 0x3e80000016160820 */ /* 0x000fc80000400000 */
[----:B------:R-:W-:Y:S01]  /*3bc0*/  @!P2 FMUL R22, R22, 16777216 ;  /* 0x4b8000001616a820 */ /* 0x000fe20000400000 */
[----:B-----5:R-:W-:-:S05]  /*3bd0*/  IMAD.MOV.U32 R3, RZ, RZ, 0x3e800000 ;  /* 0x3e800000ff037424 */ /* 0x020fca00078e00ff */
[----:B------:R-:W1:Y:S01]  /*3be0*/  MUFU.RCP R22, R22 ;  /* 0x0000001600167308 */ /* 0x000e620000001000 */
[----:B------:R-:W-:-:S05]  /*3bf0*/  FSEL R3, R3, 1, P0 ;  /* 0x3f80000003037808 */ /* 0x000fca0000000000 */
[----:B------:R-:W-:Y:S01]  /*3c00*/  @!P2 FMUL R3, R3, 16777216 ;  /* 0x4b8000000303a820 */ /* 0x000fe20000400000 */
[----:B--2---:R-:W-:-:S05]  /*3c10*/  PRMT R0, R4, 0x7632, R0 ;  /* 0x0000763204007816 */ /* 0x004fca0000000000 */
[----:B------:R-:W-:Y:S01]  /*3c20*/  IMAD.U32 R13, R0, 0x10000, RZ ;  /* 0x00010000000d7824 */ /* 0x000fe200078e00ff */
[----:B-1----:R-:W-:-:S04]  /*3c30*/  FMUL R0, R22, R3 ;  /* 0x0000000316007220 */ /* 0x002fc80000400000 */
[-C--:B------:R-:W-:Y:S01]  /*3c40*/  FMUL R2, R13, R0.reuse ;  /* 0x000000000d027220 */ /* 0x080fe20000400000 */
[C---:B------:R-:W-:Y:S01]  /*3c50*/  IMAD.U32 R13, R5.reuse, 0x10000, RZ ;  /* 0x00010000050d7824 */ /* 0x040fe200078e00ff */
[----:B------:R-:W-:Y:S01]  /*3c60*/  PRMT R5, R5, 0x7632, R5 ;  /* 0x0000763205057816 */ /* 0x000fe20000000005 */
[----:B------:R-:W-:Y:S02]  /*3c70*/  IMAD.U32 R3, R4, 0x10000, RZ ;  /* 0x0001000004037824 */ /* 0x000fe400078e00ff */
[----:B------:R-:W-:Y:S02]  /*3c80*/  FMUL R4, R13, R0 ;  /* 0x000000000d047220 */ /* 0x000fe40000400000 */
[----:B------:R-:W-:-:S04]  /*3c90*/  IMAD.U32 R13, R5, 0x10000, RZ ;  /* 0x00010000050d7824 */ /* 0x000fc800078e00ff */
[-C--:B0-----:R-:W-:Y:S01]  /*3ca0*/  FMUL R14, R13, R0.reuse ;  /* 0x000000000d0e7220 */ /* 0x081fe20000400000 */
[----:B------:R-:W-:Y:S01]  /*3cb0*/  IMAD.U32 R13, R6, 0x10000, RZ ;  /* 0x00010000060d7824 */ /* 0x000fe200078e00ff */
[----:B------:R-:W-:-:S03]  /*3cc0*/  FMUL R3, R3, R0 ;  /* 0x0000000003037220 */ /* 0x000fc60000400000 */
[-C--:B------:R-:W-:Y:S01]  /*3cd0*/  FMUL R12, R13, R0.reuse ;  /* 0x000000000d0c7220 */ /* 0x080fe20000400000 */
[C---:B------:R-:W-:Y:S01]  /*3ce0*/  IMAD.U32 R13, R7.reuse, 0x10000, RZ ;  /* 0x00010000070d7824 */ /* 0x040fe200078e00ff */
[----:B------:R-:W-:Y:S01]  /*3cf0*/  PRMT R7, R7, 0x7632, R7 ;  /* 0x0000763207077816 */ /* 0x000fe20000000007 */
[----:B------:R-:W0:Y:S01]  /*3d00*/  FRND R2, R2 ;  /* 0x0000000200027307 */ /* 0x000e220000201000 */
[----:B------:R-:W-:Y:S01]  /*3d10*/  PRMT R5, R6, 0x7632, R5 ;  /* 0x0000763206057816 */ /* 0x000fe20000000005 */
[-C--:B---3--:R-:W-:Y:S02]  /*3d20*/  FMUL R16, R13, R0.reuse ;  /* 0x000000000d107220 */ /* 0x088fe40000400000 */
[----:B------:R-:W-:Y:S01]  /*3d30*/  IMAD.U32 R13, R7, 0x10000, RZ ;  /* 0x00010000070d7824 */ /* 0x000fe200078e00ff */
[----:B------:R-:W-:Y:S01]  /*3d40*/  PRMT R7, R8, 0x7632, R7 ;  /* 0x0000763208077816 */ /* 0x000fe20000000007 */
[----:B------:R-:W-:Y:S02]  /*3d50*/  IMAD.U32 R15, R5, 0x10000, RZ ;  /* 0x00010000050f7824 */ /* 0x000fe400078e00ff */
[----:B------:R-:W1:Y:S08]  /*3d60*/  FRND R3, R3 ;  /* 0x0000000300037307 */ /* 0x000e700000201000 */
[----:B------:R2:W-:Y:S01]  /*3d70*/  FRND R5, R14 ;  /* 0x0000000e00057307 */ /* 0x0005e20000201000 */
[-C--:B------:R-:W-:Y:S01]  /*3d80*/  FMUL R15, R15, R0.reuse ;  /* 0x000000000f0f7220 */ /* 0x080fe20000400000 */
[----:B--2---:R-:W-:Y:S01]  /*3d90*/  FMUL R14, R13, R0 ;  /* 0x000000000d0e7220 */ /* 0x004fe20000400000 */
[----:B------:R-:W-:-:S05]  /*3da0*/  IMAD.U32 R13, R7, 0x10000, RZ ;  /* 0x00010000070d7824 */ /* 0x000fca00078e00ff */
[----:B------:R-:W2:Y:S01]  /*3db0*/  FRND R4, R4 ;  /* 0x0000000400047307 */ /* 0x000ea20000201000 */
[----:B------:R-:W-:Y:S01]  /*3dc0*/  IMAD.U32 R7, R8, 0x10000, RZ ;  /* 0x0001000008077824 */ /* 0x000fe200078e00ff */
[----:B0-----:R-:W-:-:S03]  /*3dd0*/  FSETP.GT.AND P2, PT, R2, -127, PT ;  /* 0xc2fe00000200780b */ /* 0x001fc60003f44000 */
[----:B------:R-:W-:Y:S01]  /*3de0*/  FMUL R8, R7, R0 ;  /* 0x0000000007087220 */ /* 0x000fe20000400000 */
[C---:B------:R-:W-:Y:S01]  /*3df0*/  IMAD.U32 R7, R9.reuse, 0x10000, RZ ;  /* 0x0001000009077824 */ /* 0x040fe200078e00ff */
[----:B------:R-:W-:Y:S01]  /*3e00*/  PRMT R9, R9, 0x7632, R9 ;  /* 0x0000763209097816 */ /* 0x000fe20000000009 */
[----:B------:R0:W3:Y:S01]  /*3e10*/  FRND R6, R15 ;  /* 0x0000000f00067307 */ /* 0x0000e20000201000 */
[----:B-1----:R-:W-:-:S03]  /*3e20*/  FSETP.GT.AND P3, PT, R3, -127, PT ;  /* 0xc2fe00000300780b */ /* 0x002fc60003f64000 */
[----:B------:R-:W-:Y:S01]  /*3e30*/  IMAD.U32 R9, R9, 0x10000, RZ ;  /* 0x0001000009097824 */ /* 0x000fe200078e00ff */
[----:B0-----:R-:W-:Y:S01]  /*3e40*/  FMUL R15, R7, R0 ;  /* 0x00000000070f7220 */ /* 0x001fe20000400000 */
[----:B------:R-:W-:Y:S02]  /*3e50*/  PRMT R7, R10, 0x7632, R7 ;  /* 0x000076320a077816 */ /* 0x000fe40000000007 */
[----:B------:R0:W-:Y:S01]  /*3e60*/  FRND R17, R14 ;  /* 0x0000000e00117307 */ /* 0x0001e20000201000 */
[----:B------:R-:W-:Y:S02]  /*3e70*/  FSETP.NAN.AND P4, PT, R2, R2, PT ;  /* 0x000000020200720b */ /* 0x000fe40003f88000 */
[----:B--2---:R-:W-:-:S05]  /*3e80*/  FSETP.GT.AND P0, PT, R4, -127, PT ;  /* 0xc2fe00000400780b */ /* 0x004fca0003f04000 */
[----:B------:R-:W1:Y:S01]  /*3e90*/  FRND R12, R12 ;  /* 0x0000000c000c7307 */ /* 0x000e620000201000 */
[----:B0-----:R-:W-:Y:S01]  /*3ea0*/  FMUL R14, R9, R0 ;  /* 0x00000000090e7220 */ /* 0x001fe20000400000 */
[----:B------:R-:W-:Y:S02]  /*3eb0*/  IMAD.U32 R9, R7, 0x10000, RZ ;  /* 0x0001000007097824 */ /* 0x000fe400078e00ff */
[----:B------:R-:W-:Y:S01]  /*3ec0*/  IMAD.U32 R7, R10, 0x10000, RZ ;  /* 0x000100000a077824 */ /* 0x000fe200078e00ff */
[----:B------:R-:W-:Y:S02]  /*3ed0*/  @!P2 FSEL R2, R2, -127, P4 ;  /* 0xc2fe00000202a808 */ /* 0x000fe40002000000 */
[----:B------:R-:W-:Y:S01]  /*3ee0*/  FSETP.NAN.AND P4, PT, R3, R3, PT ;  /* 0x000000030300720b */ /* 0x000fe20003f88000 */
[----:B----4-:R0:W-:Y:S01]  /*3ef0*/  FRND R18, R8 ;  /* 0x0000000800127307 */ /* 0x0101e20000201000 */
[----:B------:R-:W-:Y:S02]  /*3f00*/  FSETP.GT.AND P2, PT, R5, -127, PT ;  /* 0xc2fe00000500780b */ /* 0x000fe40003f44000 */
[----:B------:R-:W-:-:S02]  /*3f10*/  @!P3 FSEL R3, R3, -127, P4 ;  /* 0xc2fe00000303b808 */ /* 0x000fc40002000000 */
[----:B------:R-:W-:Y:S01]  /*3f20*/  FSETP.NAN.AND P4, PT, R4, R4, PT ;  /* 0x000000040400720b */ /* 0x000fe20003f88000 */
[-C--:B0-----:R-:W-:Y:S01]  /*3f30*/  FMUL R8, R7, R0.reuse ;  /* 0x0000000007087220 */ /* 0x081fe20000400000 */
[C---:B------:R-:W-:Y:S01]  /*3f40*/  IMAD.U32 R7, R11.reuse, 0x10000, RZ ;  /* 0x000100000b077824 */ /* 0x040fe200078e00ff */
[----:B------:R-:W-:Y:S01]  /*3f50*/  PRMT R11, R11, 0x7632, R11 ;  /* 0x000076320b0b7816 */ /* 0x000fe2000000000b */
[----:B------:R-:W0:Y:S01]  /*3f60*/  FRND R16, R16 ;  /* 0x0000001000107307 */ /* 0x000e220000201000 */
[----:B---3--:R-:W-:Y:S02]  /*3f70*/  FSETP.GT.AND P3, PT, R6, -127, PT ;  /* 0xc2fe00000600780b */ /* 0x008fe40003f64000 */
[----:B------:R-:W-:Y:S01]  /*3f80*/  @!P0 FSEL R4, R4, -127, P4 ;  /* 0xc2fe000004048808 */ /* 0x000fe20002000000 */
[----:B------:R-:W-:Y:S01]  /*3f90*/  IMAD.U32 R11, R11, 0x10000, RZ ;  /* 0x000100000b0b7824 */ /* 0x000fe200078e00ff */
[----:B------:R-:W-:Y:S01]  /*3fa0*/  FSETP.NAN.AND P4, PT, R5, R5, PT ;  /* 0x000000050500720b */ /* 0x000fe20003f88000 */
[-C--:B------:R-:W-:Y:S01]  /*3fb0*/  FMUL R13, R13, R0.reuse ;  /* 0x000000000d0d7220 */ /* 0x080fe20000400000 */
[----:B-1----:R-:W-:Y:S01]  /*3fc0*/  FSETP.GT.AND P0, PT, R12, -127, PT ;  /* 0xc2fe00000c00780b */ /* 0x002fe20003f04000 */
[-C--:B------:R-:W-:Y:S01]  /*3fd0*/  FMUL R9, R9, R0.reuse ;  /* 0x0000000009097220 */ /* 0x080fe20000400000 */
[-C--:B------:R-:W-:Y:S01]  /*3fe0*/  FMUL R7, R7, R0.reuse ;  /* 0x0000000007077220 */ /* 0x080fe20000400000 */
[----:B------:R-:W-:Y:S01]  /*3ff0*/  FMUL R11, R11, R0 ;  /* 0x000000000b0b7220 */ /* 0x000fe20000400000 */
[----:B------:R-:W-:Y:S01]  /*4000*/  @!P2 FSEL R5, R5, -127, P4 ;  /* 0xc2fe00000505a808 */ /* 0x000fe20002000000 */
[----:B------:R-:W1:Y:S01]  /*4010*/  F2I.S16.TRUNC.NTZ R0, R2 ;  /* 0x0000000200007305 */ /* 0x000e62000020e900 */
[----:B------:R-:W-:-:S02]  /*4020*/  FSETP.NAN.AND P4, PT, R6, R6, PT ;  /* 0x000000060600720b */ /* 0x000fc40003f88000 */
[----:B0-----:R-:W-:Y:S02]  /*4030*/  FSETP.GT.AND P2, PT, R16, -127, PT ;  /* 0xc2fe00001000780b */ /* 0x001fe40003f44000 */
[----:B------:R-:W-:-:S03]  /*4040*/  @!P3 FSEL R6, R6, -127, P4 ;  /* 0xc2fe00000606b808 */ /* 0x000fc60002000000 */
[----:B------:R-:W0:Y:S01]  /*4050*/  FRND R13, R13 ;  /* 0x0000000d000d7307 */ /* 0x000e220000201000 */
[----:B------:R-:W-:Y:S02]  /*4060*/  FSETP.GEU.AND P4, PT, R2, 127, PT ;  /* 0x42fe00000200780b */ /* 0x000fe40003f8e000 */
[----:B------:R-:W-:-:S05]  /*4070*/  FSETP.NAN.AND P3, PT, R12, R12, PT ;  /* 0x0000000c0c00720b */ /* 0x000fca0003f68000 */
[----:B------:R-:W2:Y:S01]  /*4080*/  F2I.S16.TRUNC.NTZ R10, R3 ;  /* 0x00000003000a7305 */ /* 0x000ea2000020e900 */
[----:B------:R-:W-:Y:S02]  /*4090*/  @!P0 FSEL R12, R12, -127, P3 ;  /* 0xc2fe00000c0c8808 */ /* 0x000fe40001800000 */
[----:B------:R-:W-:Y:S02]  /*40a0*/  FSETP.GT.AND P0, PT, R17, -127, PT ;  /* 0xc2fe00001100780b */ /* 0x000fe40003f04000 */
[----:B------:R-:W-:-:S03]  /*40b0*/  FSETP.NAN.AND P6, PT, R2, R2, PT ;  /* 0x000000020200720b */ /* 0x000fc60003fc8000 */
[----:B------:R-:W3:Y:S01]  /*40c0*/  F2I.S16.TRUNC.NTZ R20, R4 ;  /* 0x0000000400147305 */ /* 0x000ee2000020e900 */
[----:B------:R-:W-:Y:S02]  /*40d0*/  FSETP.GEU.AND P3, PT, R3, 127, PT ;  /* 0x42fe00000300780b */ /* 0x000fe40003f6e000 */
[----:B------:R-:W-:Y:S02]  /*40e0*/  FSETP.NAN.AND P5, PT, R16, R16, PT ;  /* 0x000000101000720b */ /* 0x000fe40003fa8000 */
[----:B-1----:R-:W-:Y:S02]  /*40f0*/  LOP3.LUT R0, R0, 0xffff, RZ, 0xc0, !PT ;  /* 0x0000ffff00007812 */ /* 0x002fe400078ec0ff */
[----:B------:R-:W-:Y:S01]  /*4100*/  @!P2 FSEL R16, R16, -127, P5 ;  /* 0xc2fe00001010a808 */ /* 0x000fe20002800000 */
[----:B------:R-:W1:Y:S01]  /*4110*/  F2I.S16.TRUNC.NTZ R19, R5 ;  /* 0x0000000500137305 */ /* 0x000e62000020e900 */
[----:B------:R-:W-:Y:S02]  /*4120*/  @P4 SEL R0, R0, 0x7f, P6 ;  /* 0x0000007f00004807 */ /* 0x000fe40003000000 */
[----:B------:R-:W-:-:S02]  /*4130*/  FSETP.GEU.AND P4, PT, R4, 127, PT ;  /* 0x42fe00000400780b */ /* 0x000fc40003f8e000 */
[----:B------:R-:W-:Y:S02]  /*4140*/  FSETP.NAN.AND P6, PT, R17, R17, PT ;  /* 0x000000111100720b */ /* 0x000fe40003fc8000 */
[----:B0-----:R-:W-:Y:S01]  /*4150*/  FSETP.GT.AND P2, PT, R13, -127, PT ;  /* 0xc2fe00000d00780b */ /* 0x001fe20003f44000 */
[----:B------:R-:W0:Y:S01]  /*4160*/  FRND R15, R15 ;  /* 0x0000000f000f7307 */ /* 0x000e220000201000 */
[----:B------:R-:W-:Y:S02]  /*4170*/  FSETP.NAN.AND P5, PT, R3, R3, PT ;  /* 0x000000030300720b */ /* 0x000fe40003fa8000 */
[----:B--2---:R-:W-:Y:S02]  /*4180*/  LOP3.LUT R3, R10, 0xffff, RZ, 0xc0, !PT ;  /* 0x0000ffff0a037812 */ /* 0x004fe400078ec0ff */
[----:B------:R-:W-:-:S03]  /*4190*/  @!P0 FSEL R17, R17, -127, P6 ;  /* 0xc2fe000011118808 */ /* 0x000fc60003000000 */
[----:B------:R-:W2:Y:S01]  /*41a0*/  FRND R14, R14 ;  /* 0x0000000e000e7307 */ /* 0x000ea20000201000 */
[----:B------:R-:W-:Y:S02]  /*41b0*/  FSETP.GEU.AND P0, PT, R5, 127, PT ;  /* 0x42fe00000500780b */ /* 0x000fe40003f0e000 */
[----:B------:R-:W-:Y:S02]  /*41c0*/  @P3 SEL R3, R3, 0x7f, P5 ;  /* 0x0000007f03033807 */ /* 0x000fe40002800000 */
[----:B------:R-:W-:-:S03]  /*41d0*/  FSETP.NAN.AND P5, PT, R4, R4, PT ;  /* 0x000000040400720b */ /* 0x000fc60003fa8000 */
[----:B------:R-:W4:Y:S01]  /*41e0*/  F2I.S16.TRUNC.NTZ R21, R6 ;  /* 0x0000000600157305 */ /* 0x000f22000020e900 */
[----:B------:R-:W-:Y:S02]  /*41f0*/  FSETP.GT.AND P3, PT, R18, -127, PT ;  /* 0xc2fe00001200780b */ /* 0x000fe40003f64000 */
[----:B---3--:R-:W-:Y:S02]  /*4200*/  LOP3.LUT R20, R20, 0xffff, RZ, 0xc0, !PT ;  /* 0x0000ffff14147812 */ /* 0x008fe400078ec0ff */
[C---:B------:R-:W-:Y:S02]  /*4210*/  FSETP.NAN.AND P6, PT, R13.reuse, R13, PT ;  /* 0x0000000d0d00720b */ /* 0x040fe40003fc8000 */
[----:B------:R-:W-:Y:S01]  /*4220*/  @P4 SEL R20, R20, 0x7f, P5 ;  /* 0x0000007f14144807 */ /* 0x000fe20002800000 */
[----:B------:R-:W3:Y:S01]  /*4230*/  FRND R9, R9 ;  /* 0x0000000900097307 */ /* 0x000ee20000201000 */
[----:B------:R-:W-:Y:S02]  /*4240*/  @!P2 FSEL R13, R13, -127, P6 ;  /* 0xc2fe00000d0da808 */ /* 0x000fe40003000000 */
[----:B------:R-:W-:-:S02]  /*4250*/  FSETP.NAN.AND P5, PT, R5, R5, PT ;  /* 0x000000050500720b */ /* 0x000fc40003fa8000 */
[----:B------:R-:W-:Y:S02]  /*4260*/  FSETP.GEU.AND P2, PT, R6, 127, PT ;  /* 0x42fe00000600780b */ /* 0x000fe40003f4e000 */
[----:B-1----:R-:W-:Y:S01]  /*4270*/  LOP3.LUT R19, R19, 0xffff, RZ, 0xc0, !PT ;  /* 0x0000ffff13137812 */ /* 0x002fe200078ec0ff */
[----:B------:R-:W1:Y:S01]  /*4280*/  F2I.S16.TRUNC.NTZ R2, R12 ;  /* 0x0000000c00027305 */ /* 0x000e62000020e900 */
[----:B0-----:R-:W-:Y:S02]  /*4290*/  FSETP.GT.AND P4, PT, R15, -127, PT ;  /* 0xc2fe00000f00780b */ /* 0x001fe40003f84000 */
[----:B------:R-:W-:Y:S02]  /*42a0*/  FSETP.NAN.AND P6, PT, R18, R18, PT ;  /* 0x000000121200720b */ /* 0x000fe40003fc8000 */
[----:B------:R-:W-:Y:S02]  /*42b0*/  @P0 SEL R19, R19, 0x7f, P5 ;  /* 0x0000007f13130807 */ /* 0x000fe40002800000 */
[----:B--2---:R-:W-:Y:S01]  /*42c0*/  FSETP.GT.AND P0, PT, R14, -127, PT ;  /* 0xc2fe00000e00780b */ /* 0x004fe20003f04000 */
[----:B------:R-:W0:Y:S01]  /*42d0*/  F2I.S16.TRUNC.NTZ R10, R16 ;  /* 0x00000010000a7305 */ /* 0x000e22000020e900 */
[----:B------:R-:W-:-:S02]  /*42e0*/  @!P3 FSEL R18, R18, -127, P6 ;  /* 0xc2fe00001212b808 */ /* 0x000fc40003000000 */
[----:B------:R-:W-:Y:S02]  /*42f0*/  FSETP.NAN.AND P3, PT, R6, R6, PT ;  /* 0x000000060600720b */ /* 0x000fe40003f68000 */
[----:B------:R-:W-:Y:S02]  /*4300*/  FSETP.GEU.AND P5, PT, R12, 127, PT ;  /* 0x42fe00000c00780b */ /* 0x000fe40003fae000 */
[----:B----4-:R-:W-:Y:S01]  /*4310*/  LOP3.LUT R21, R21, 0xffff, RZ, 0xc0, !PT ;  /* 0x0000ffff15157812 */ /* 0x010fe200078ec0ff */
[----:B------:R-:W2:Y:S01]  /*4320*/  FRND R8, R8 ;  /* 0x0000000800087307 */ /* 0x000ea20000201000 */
[----:B------:R-:W-:Y:S02]  /*4330*/  FSETP.NAN.AND P6, PT, R15, R15, PT ;  /* 0x0000000f0f00720b */ /* 0x000fe40003fc8000 */
[----:B------:R-:W-:Y:S02]  /*4340*/  @P2 SEL R21, R21, 0x7f, P3 ;  /* 0x0000007f15152807 */ /* 0x000fe40001800000 */
[----:B------:R-:W-:-:S03]  /*4350*/  @!P4 FSEL R15, R15, -127, P6 ;  /* 0xc2fe00000f0fc808 */ /* 0x000fc60003000000 */
[----:B------:R-:W4:Y:S01]  /*4360*/  FRND R7, R7 ;  /* 0x0000000700077307 */ /* 0x000f220000201000 */
[----:B------:R-:W-:Y:S02]  /*4370*/  FSETP.GEU.AND P2, PT, R16, 127, PT ;  /* 0x42fe00001000780b */ /* 0x000fe40003f4e000 */
[----:B------:R-:W-:Y:S02]  /*4380*/  FSETP.NAN.AND P3, PT, R14, R14, PT ;  /* 0x0000000e0e00720b */ /* 0x000fe40003f68000 */
[----:B---3--:R-:W-:-:S03]  /*4390*/  FSETP.GT.AND P4, PT, R9, -127, PT ;  /* 0xc2fe00000900780b */ /* 0x008fc60003f84000 */
[----:B------:R-:W3:Y:S01]  /*43a0*/  F2I.S16.TRUNC.NTZ R4, R17 ;  /* 0x0000001100047305 */ /* 0x000ee2000020e900 */
[----:B------:R-:W-:Y:S02]  /*43b0*/  FSETP.NAN.AND P6, PT, R12, R12, PT ;  /* 0x0000000c0c00720b */ /* 0x000fe40003fc8000 */
[----:B-1----:R-:W-:Y:S02]  /*43c0*/  LOP3.LUT R2, R2, 0xffff, RZ, 0xc0, !PT ;  /* 0x0000ffff02027812 */ /* 0x002fe400078ec0ff */
[----:B------:R-:W-:-:S03]  /*43d0*/  @!P0 FSEL R14, R14, -127, P3 ;  /* 0xc2fe00000e0e8808 */ /* 0x000fc60001800000 */
[----:B------:R-:W1:Y:S01]  /*43e0*/  FRND R11, R11 ;  /* 0x0000000b000b7307 */ /* 0x000e620000201000 */
[----:B------:R-:W-:Y:S02]  /*43f0*/  FSETP.GEU.AND P0, PT, R17, 127, PT ;  /* 0x42fe00001100780b */ /* 0x000fe40003f0e000 */
[----:B------:R-:W-:Y:S02]  /*4400*/  @P5 SEL R2, R2, 0x7f, P6 ;  /* 0x0000007f02025807 */ /* 0x000fe40003000000 */
[----:B------:R-:W-:Y:S02]  /*4410*/  FSETP.NAN.AND P6, PT, R16, R16, PT ;  /* 0x000000101000720b */ /* 0x000fe40003fc8000 */
[----:B0-----:R-:W-:Y:S01]  /*4420*/  LOP3.LUT R5, R10, 0xffff, RZ, 0xc0, !PT ;  /* 0x0000ffff0a057812 */ /* 0x001fe200078ec0ff */
[----:B------:R-:W0:Y:S01]  /*4430*/  F2I.S16.TRUNC.NTZ R22, R13 ;  /* 0x0000000d00167305 */ /* 0x000e22000020e900 */
[----:B--2---:R-:W-:Y:S02]  /*4440*/  FSETP.GT.AND P5, PT, R8, -127, PT ;  /* 0xc2fe00000800780b */ /* 0x004fe40003fa4000 */
[----:B------:R-:W-:-:S02]  /*4450*/  FSETP.NAN.AND P3, PT, R9, R9, PT ;  /* 0x000000090900720b */ /* 0x000fc40003f68000 */
[----:B------:R-:W-:Y:S02]  /*4460*/  @P2 SEL R5, R5, 0x7f, P6 ;  /* 0x0000007f05052807 */ /* 0x000fe40003000000 */
[----:B------:R-:W-:Y:S02]  /*4470*/  FSETP.NAN.AND P6, PT, R17, R17, PT ;  /* 0x000000111100720b */ /* 0x000fe40003fc8000 */
[----:B----4-:R-:W-:Y:S02]  /*4480*/  FSETP.GT.AND P2, PT, R7, -127, PT ;  /* 0xc2fe00000700780b */ /* 0x010fe40003f44000 */
[----:B------:R-:W-:Y:S02]  /*4490*/  @!P4 FSEL R9, R9, -127, P3 ;  /* 0xc2fe00000909c808 */ /* 0x000fe40001800000 */
[----:B---3--:R-:W-:Y:S02]  /*44a0*/  LOP3.LUT R4, R4, 0xffff, RZ, 0xc0, !PT ;  /* 0x0000ffff04047812 */ /* 0x008fe400078ec0ff */
[----:B------:R-:W-:Y:S01]  /*44b0*/  FSETP.GEU.AND P3, PT, R13, 127, PT ;  /* 0x42fe00000d00780b */ /* 0x000fe20003f6e000 */
[----:B------:R-:W2:Y:S01]  /*44c0*/  F2I.S16.TRUNC.NTZ R6, R18 ;  /* 0x0000001200067305 */ /* 0x000ea2000020e900 */
[----:B------:R-:W-:-:S02]  /*44d0*/  @P0 SEL R4, R4, 0x7f, P6 ;  /* 0x0000007f04040807 */ /* 0x000fc40003000000 */
[C---:B------:R-:W-:Y:S02]  /*44e0*/  FSETP.NAN.AND P4, PT, R8.reuse, R8, PT ;  /* 0x000000080800720b */ /* 0x040fe40003f88000 */
[----:B-1----:R-:W-:Y:S02]  /*44f0*/  FSETP.GT.AND P0, PT, R11, -127, PT ;  /* 0xc2fe00000b00780b */ /* 0x002fe40003f04000 */
[----:B------:R-:W-:Y:S01]  /*4500*/  @!P5 FSEL R8, R8, -127, P4 ;  /* 0xc2fe00000808d808 */ /* 0x000fe20002000000 */
[----:B------:R-:W1:Y:S01]  /*4510*/  F2I.S16.TRUNC.NTZ R12, R15 ;  /* 0x0000000f000c7305 */ /* 0x000e62000020e900 */
[----:B------:R-:W-:Y:S02]  /*4520*/  FSETP.NAN.AND P6, PT, R7, R7, PT ;  /* 0x000000070700720b */ /* 0x000fe40003fc8000 */
[----:B------:R-:W-:Y:S02]  /*4530*/  FSETP.NAN.AND P4, PT, R13, R13, PT ;  /* 0x0000000d0d00720b */ /* 0x000fe40003f88000 */
[----:B------:R-:W-:-:S03]  /*4540*/  FSETP.GEU.AND P5, PT, R18, 127, PT ;  /* 0x42fe00001200780b */ /* 0x000fc60003fae000 */
[----:B------:R-:W3:Y:S01]  /*4550*/  F2I.S16.TRUNC.NTZ R10, R14 ;  /* 0x0000000e000a7305 */ /* 0x000ee2000020e900 */
[----:B0-----:R-:W-:Y:S02]  /*4560*/  LOP3.LUT R22, R22, 0xffff, RZ, 0xc0, !PT ;  /* 0x0000ffff16167812 */ /* 0x001fe400078ec0ff */
[----:B------:R-:W-:Y:S02]  /*4570*/  @!P2 FSEL R7, R7, -127, P6 ;  /* 0xc2fe00000707a808 */ /* 0x000fe40003000000 */
[----:B------:R-:W-:Y:S02]  /*4580*/  @P3 SEL R22, R22, 0x7f, P4 ;  /* 0x0000007f16163807 */ /* 0x000fe40002000000 */
[----:B------:R-:W-:Y:S01]  /*4590*/  FSETP.NAN.AND P6, PT, R11, R11, PT ;  /* 0x0000000b0b00720b */ /* 0x000fe20003fc8000 */
[----:B------:R-:W0:Y:S01]  /*45a0*/  F2I.S16.TRUNC.NTZ R16, R9 ;  /* 0x0000000900107305 */ /* 0x000e22000020e900 */
[----:B------:R-:W-:Y:S02]  /*45b0*/  FSETP.GEU.AND P3, PT, R15, 127, PT ;  /* 0x42fe00000f00780b */ /* 0x000fe40003f6e000 */
[----:B------:R-:W-:-:S02]  /*45c0*/  FSETP.GEU.AND P4, PT, R14, 127, PT ;  /* 0x42fe00000e00780b */ /* 0x000fc40003f8e000 */
[----:B------:R-:W-:Y:S02]  /*45d0*/  @!P0 FSEL R11, R11, -127, P6 ;  /* 0xc2fe00000b0b8808 */ /* 0x000fe40003000000 */
[----:B------:R-:W-:Y:S02]  /*45e0*/  FSETP.NAN.AND P2, PT, R18, R18, PT ;  /* 0x000000121200720b */ /* 0x000fe40003f48000 */
[----:B--2---:R-:W-:Y:S01]  /*45f0*/  LOP3.LUT R13, R6, 0xffff, RZ, 0xc0, !PT ;  /* 0x0000ffff060d7812 */ /* 0x004fe200078ec0ff */
[----:B------:R-:W2:Y:S01]  /*4600*/  F2I.S16.TRUNC.NTZ R17, R8 ;  /* 0x0000000800117305 */ /* 0x000ea2000020e900 */
[----:B------:R-:W-:Y:S02]  /*4610*/  PRMT R0, R3, 0x3340, R0 ;  /* 0x0000334003007816 */ /* 0x000fe40000000000 */
[----:B------:R-:W-:Y:S02]  /*4620*/  @P5 SEL R13, R13, 0x7f, P2 ;  /* 0x0000007f0d0d5807 */ /* 0x000fe40001000000 */
[----:B------:R-:W-:-:S03]  /*4630*/  FSETP.GEU.AND P6, PT, R9, 127, PT ;  /* 0x42fe00000900780b */ /* 0x000fc60003fce000 */
[----:B------:R-:W4:Y:S01]  /*4640*/  F2I.S16.TRUNC.NTZ R18, R7 ;  /* 0x0000000700127305 */ /* 0x000f22000020e900 */
[----:B------:R-:W-:Y:S02]  /*4650*/  FSETP.NAN.AND P5, PT, R15, R15, PT ;  /* 0x0000000f0f00720b */ /* 0x000fe40003fa8000 */
[----:B------:R-:W-:Y:S02]  /*4660*/  FSETP.NAN.AND P2, PT, R14, R14, PT ;  /* 0x0000000e0e00720b */ /* 0x000fe40003f48000 */
[----:B-1----:R-:W-:-:S03]  /*4670*/  LOP3.LUT R3, R12, 0xffff, RZ, 0xc0, !PT ;  /* 0x0000ffff0c037812 */ /* 0x002fc600078ec0ff */
[----:B------:R-:W1:Y:S01]  /*4680*/  F2I.S16.TRUNC.NTZ R6, R11 ;  /* 0x0000000b00067305 */ /* 0x000e62000020e900 */
[----:B---3--:R-:W-:Y:S02]  /*4690*/  LOP3.LUT R10, R10, 0xffff, RZ, 0xc0, !PT ;  /* 0x0000ffff0a0a7812 */ /* 0x008fe400078ec0ff */
[----:B------:R-:W-:Y:S02]  /*46a0*/  @P3 SEL R3, R3, 0x7f, P5 ;  /* 0x0000007f03033807 */ /* 0x000fe40002800000 */
[----:B------:R-:W-:Y:S02]  /*46b0*/  @P4 SEL R10, R10, 0x7f, P2 ;  /* 0x0000007f0a0a4807 */ /* 0x000fe40001000000 */
[----:B------:R-:W-:Y:S02]  /*46c0*/  FSETP.GEU.AND P3, PT, R8, 127, PT ;  /* 0x42fe00000800780b */ /* 0x000fe40003f6e000 */
[----:B------:R-:W-:Y:S02]  /*46d0*/  FSETP.GEU.AND P5, PT, R7, 127, PT ;  /* 0x42fe00000700780b */ /* 0x000fe40003fae000 */
[----:B------:R-:W-:-:S02]  /*46e0*/  FSETP.GEU.AND P2, PT, R11, 127, PT ;  /* 0x42fe00000b00780b */ /* 0x000fc40003f4e000 */
[----:B------:R-:W-:Y:S02]  /*46f0*/  FSETP.NAN.AND P0, PT, R9, R9, PT ;  /* 0x000000090900720b */ /* 0x000fe40003f08000 */
[----:B0-----:R-:W-:Y:S02]  /*4700*/  LOP3.LUT R16, R16, 0xffff, RZ, 0xc0, !PT ;  /* 0x0000ffff10107812 */ /* 0x001fe400078ec0ff */
[----:B------:R-:W-:Y:S02]  /*4710*/  FSETP.NAN.AND P4, PT, R8, R8, PT ;  /* 0x000000080800720b */ /* 0x000fe40003f88000 */
[----:B------:R-:W-:Y:S02]  /*4720*/  @P6 SEL R16, R16, 0x7f, P0 ;  /* 0x0000007f10106807 */ /* 0x000fe40000000000 */
[----:B------:R-:W-:Y:S02]  /*4730*/  FSETP.NAN.AND P0, PT, R7, R7, PT ;  /* 0x000000070700720b */ /* 0x000fe40003f08000 */
[----:B------:R-:W-:-:S02]  /*4740*/  FSETP.NAN.AND P6, PT, R11, R11, PT ;  /* 0x0000000b0b00720b */ /* 0x000fc40003fc8000 */
[----:B--2---:R-:W-:Y:S02]  /*4750*/  LOP3.LUT R17, R17, 0xffff, RZ, 0xc0, !PT ;  /* 0x0000ffff11117812 */ /* 0x004fe400078ec0ff */
[----:B----4-:R-:W-:Y:S02]  /*4760*/  LOP3.LUT R7, R18, 0xffff, RZ, 0xc0, !PT ;  /* 0x0000ffff12077812 */ /* 0x010fe400078ec0ff */
[----:B-1----:R-:W-:Y:S02]  /*4770*/  LOP3.LUT R6, R6, 0xffff, RZ, 0xc0, !PT ;  /* 0x0000ffff06067812 */ /* 0x002fe400078ec0ff */
[----:B------:R-:W-:Y:S02]  /*4780*/  PRMT R19, R20, 0x3340, R19 ;  /* 0x0000334014137816 */ /* 0x000fe40000000013 */
[----:B------:R-:W-:Y:S02]  /*4790*/  PRMT R21, R2, 0x3340, R21 ;  /* 0x0000334002157816 */ /* 0x000fe40000000015 */
[----:B------:R-:W-:-:S02]  /*47a0*/  PRMT R4, R5, 0x3340, R4 ;  /* 0x0000334005047816 */ /* 0x000fc40000000004 */
[----:B------:R-:W-:Y:S02]  /*47b0*/  @P3 SEL R17, R17, 0x7f, P4 ;  /* 0x0000007f11113807 */ /* 0x000fe40002000000 */
[----:B------:R-:W-:Y:S02]  /*47c0*/  @P5 SEL R7, R7, 0x7f, P0 ;  /* 0x0000007f07075807 */ /* 0x000fe40000000000 */
[----:B------:R-:W-:Y:S02]  /*47d0*/  @P2 SEL R6, R6, 0x7f, P6 ;  /* 0x0000007f06062807 */ /* 0x000fe40003000000 */
[----:B------:R-:W-:Y:S02]  /*47e0*/  PRMT R22, R13, 0x3340, R22 ;  /* 0x000033400d167816 */ /* 0x000fe40000000016 */
[----:B------:R-:W-:Y:S02]  /*47f0*/  PRMT R3, R3, 0x3340, R10 ;  /* 0x0000334003037816 */ /* 0x000fe4000000000a */
[----:B------:R-:W-:-:S02]  /*4800*/  PRMT R20, R0, 0x5410, R19 ;  /* 0x0000541000147816 */ /* 0x000fc40000000013 */
[----:B------:R-:W-:Y:S02]  /*4810*/  PRMT R17, R17, 0x3340, R16 ;  /* 0x0000334011117816 */ /* 0x000fe40000000010 */
[----:B------:R-:W-:Y:S02]  /*4820*/  PRMT R6, R7, 0x3340, R6 ;  /* 0x0000334007067816 */ /* 0x000fe40000000006 */
[----:B------:R-:W-:Y:S02]  /*4830*/  PRMT R21, R21, 0x5410, R4 ;  /* 0x0000541015157816 */ /* 0x000fe40000000004 */
[----:B------:R-:W-:Y:S02]  /*4840*/  SHF.R.S32.HI R0, RZ, 0x1f, R52 ;  /* 0x0000001fff007819 */ /* 0x000fe40000011434 */
[C---:B------:R-:W-:Y:S02]  /*4850*/  IADD3 R2, P0, R52.reuse, c[0x0][0x1b0], RZ ;  /* 0x00006c0034027a10 */ /* 0x040fe40007f1e0ff */
[----:B------:R-:W-:-:S02]  /*4860*/  IADD3 R4, P2, R52, c[0x0][0x1b8], RZ ;  /* 0x00006e0034047a10 */ /* 0x000fc40007f5e0ff */
[----:B------:R-:W-:Y:S02]  /*4870*/  PRMT R22, R22, 0x5410, R3 ;  /* 0x0000541016167816 */ /* 0x000fe40000000003 */
[C---:B------:R-:W-:Y:S02]  /*4880*/  IADD3.X R3, R0.reuse, c[0x0][0x1b4], RZ, P0, !PT ;  /* 0x00006d0000037a10 */ /* 0x040fe400007fe4ff */
[----:B------:R-:W-:Y:S02]  /*4890*/  PRMT R23, R17, 0x5410, R6 ;  /* 0x0000541011177816 */ /* 0x000fe40000000006 */
[----:B------:R-:W-:Y:S02]  /*48a0*/  IADD3.X R5, R0, c[0x0][0x1bc], RZ, P2, !PT ;  /* 0x00006f0000057a10 */ /* 0x000fe400017fe4ff */
[----:B------:R-:W-:Y:S01]  /*48b0*/  IADD3 R52, P3, R52, c[0x0][0x1c0], RZ ;  /* 0x0000700034347a10 */ /* 0x000fe20007f7e0ff */
[----:B------:R0:W-:Y:S04]  /*48c0*/  @P1 STG.E.128 [R2.64], R20 ;  /* 0x0000001402001986 */ /* 0x0001e8000c101d04 */
[----:B------:R0:W-:Y:S01]  /*48d0*/  @P1 STG.E.128 [R4.64], R20 ;  /* 0x0000001404001986 */ /* 0x0001e2000c101d04 */
[----:B------:R-:W-:Y:S01]  /*48e0*/  IADD3.X R53, R0, c[0x0][0x1c4], RZ, P3, !PT ;  /* 0x0000710000357a10 */ /* 0x000fe20001ffe4ff */
[----:B------:R-:W-:Y:S06]  /*48f0*/  @!P1 EXIT ;  /* 0x000000000000994d */ /* 0x000fec0003800000 */
[----:B------:R-:W-:Y:S01]  /*4900*/  STG.E.128 [R52.64], R20 ;  /* 0x0000001434007986 */ /* 0x000fe2000c101d04 */
[----:B------:R-:W-:Y:S05]  /*4910*/  EXIT ;  /* 0x000000000000794d */ /* 0x000fea0003800000 */
.L_x_0:
[----:B------:R-:W-:-:S00]  /*4920*/  BRA `(.L_x_0) ;  /* 0xfffffff000007947 */ /* 0x000fc0000383ffff */
[----:B------:R-:W-:-:S00]  /*4930*/  NOP ;  /* 0x0000000000007918 */ /* 0x000fc00000000000 */
        /* <DEDUP_REMOVED lines=12> */
.L_x_1:


//--------------------- .nv.global.init           --------------------------
	.section	.nv.global.init,"aw",@progbits
.nv.global.init:
	.type		_$_str,@object
	.size		_$_str,(.L_0 - _$_str)
_$_str:
        /*0000*/ 	.byte	0x5f, 0x5f, 0x43, 0x55, 0x44, 0x41, 0x5f, 0x46, 0x54, 0x5a, 0x00
.L_0:


//--------------------- .nv.shared.triton_red_fused__to_copy_add_amax_amin_clamp_mul_native_layer_norm_reciprocal_1 --------------------------
	.section	.nv.shared.triton_red_fused__to_copy_add_amax_amin_clamp_mul_native_layer_norm_reciprocal_1,"aw",@nobits
	.sectionflags	@""
	.align	16
